//
// Generated by NVIDIA NVVM Compiler
//
// Compiler Build ID: CL-36424714
// Cuda compilation tools, release 13.0, V13.0.88
// Based on NVVM 20.0.0
//

.version 9.0
.target sm_100
.address_size 64

	// .globl	_Z12initArraySinIfEvPT_i
.func  (.param .align 16 .b8 func_retval0[16]) __internal_trig_reduction_slowpathd
(
	.param .b64 __internal_trig_reduction_slowpathd_param_0
)
;
.global .align 4 .b8 __cudart_i2opi_f[24] = {65, 144, 67, 60, 153, 149, 98, 219, 192, 221, 52, 245, 209, 87, 39, 252, 41, 21, 68, 78, 110, 131, 249, 162};
.global .align 8 .b8 __cudart_i2opi_d[144] = {8, 93, 141, 31, 177, 95, 251, 107, 234, 146, 82, 138, 247, 57, 7, 61, 123, 241, 229, 235, 199, 186, 39, 117, 45, 234, 95, 158, 102, 63, 70, 79, 183, 9, 203, 39, 207, 126, 54, 109, 31, 109, 10, 90, 139, 17, 47, 239, 15, 152, 5, 222, 255, 151, 248, 31, 59, 40, 249, 189, 139, 95, 132, 156, 244, 57, 83, 131, 57, 214, 145, 57, 65, 126, 95, 180, 38, 112, 156, 233, 132, 68, 187, 46, 245, 53, 130, 232, 62, 167, 41, 177, 28, 235, 29, 254, 28, 146, 209, 9, 234, 46, 73, 6, 224, 210, 77, 66, 58, 110, 36, 183, 97, 197, 187, 222, 171, 99, 81, 254, 65, 144, 67, 60, 153, 149, 98, 219, 192, 221, 52, 245, 209, 87, 39, 252, 41, 21, 68, 78, 110, 131, 249, 162};
.global .align 16 .b8 __cudart_sin_cos_coeffs[128] = {70, 210, 176, 44, 241, 229, 90, 190, 146, 227, 172, 105, 227, 29, 199, 62, 161, 98, 219, 25, 160, 1, 42, 191, 24, 8, 17, 17, 17, 17, 129, 63, 84, 85, 85, 85, 85, 85, 197, 191, 0, 0, 0, 0, 0, 0, 0, 0, 0, 0, 0, 0, 0, 0, 0, 0, 100, 129, 253, 32, 131, 255, 168, 189, 40, 133, 239, 193, 167, 238, 33, 62, 217, 230, 6, 142, 79, 126, 146, 190, 233, 188, 221, 25, 160, 1, 250, 62, 71, 93, 193, 22, 108, 193, 86, 191, 81, 85, 85, 85, 85, 85, 165, 63, 0, 0, 0, 0, 0, 0, 224, 191, 0, 0, 0, 0, 0, 0, 240, 63};

.visible .entry _Z12initArraySinIfEvPT_i(
	.param .u64 .ptr .align 1 _Z12initArraySinIfEvPT_i_param_0,
	.param .u32 _Z12initArraySinIfEvPT_i_param_1
)
{
	.reg .pred 	%p<6>;
	.reg .b32 	%r<22>;
	.reg .b32 	%f<4>;
	.reg .b64 	%rd<9>;
	.reg .b64 	%fd<35>;

	ld.param.u64 	%rd1, [_Z12initArraySinIfEvPT_i_param_0];
	ld.param.u32 	%r5, [_Z12initArraySinIfEvPT_i_param_1];
	mov.u32 	%r6, %ctaid.x;
	mov.u32 	%r7, %ntid.x;
	mov.u32 	%r8, %tid.x;
	mad.lo.s32 	%r1, %r6, %r7, %r8;
	setp.ge.s32 	%p1, %r1, %r5;
	@%p1 bra 	$L__BB0_6;
	mul.hi.s32 	%r9, %r1, -1240768329;
	add.s32 	%r10, %r9, %r1;
	shr.u32 	%r11, %r10, 31;
	shr.s32 	%r12, %r10, 8;
	add.s32 	%r13, %r12, %r11;
	mul.lo.s32 	%r14, %r13, 360;
	sub.s32 	%r15, %r1, %r14;
	cvt.rn.f32.s32 	%f1, %r15;
	mul.f32 	%f2, %f1, 0f40490FDB;
	cvt.f64.f32 	%fd7, %f2;
	div.rn.f64 	%fd1, %fd7, 0d4066800000000000;
	abs.f64 	%fd2, %fd1;
	setp.neu.f64 	%p2, %fd2, 0d7FF0000000000000;
	@%p2 bra 	$L__BB0_3;
	mov.f64 	%fd13, 0d0000000000000000;
	mul.rn.f64 	%fd34, %fd1, %fd13;
	mov.b32 	%r21, 0;
	bra.uni 	$L__BB0_5;
$L__BB0_3:
	mul.f64 	%fd8, %fd1, 0d3FE45F306DC9C883;
	cvt.rni.s32.f64 	%r21, %fd8;
	cvt.rn.f64.s32 	%fd9, %r21;
	fma.rn.f64 	%fd10, %fd9, 0dBFF921FB54442D18, %fd1;
	fma.rn.f64 	%fd11, %fd9, 0dBC91A62633145C00, %fd10;
	fma.rn.f64 	%fd34, %fd9, 0dB97B839A252049C0, %fd11;
	setp.ltu.f64 	%p3, %fd2, 0d41E0000000000000;
	@%p3 bra 	$L__BB0_5;
	{ // callseq 0, 0
	.param .b64 param0;
	st.param.f64 	[param0], %fd1;
	.param .align 16 .b8 retval0[16];
	call.uni (retval0), 
	__internal_trig_reduction_slowpathd, 
	(
	param0
	);
	ld.param.f64 	%fd34, [retval0];
	ld.param.b32 	%r21, [retval0+8];
	} // callseq 0
$L__BB0_5:
	shl.b32 	%r18, %r21, 6;
	cvt.u64.u32 	%rd2, %r18;
	and.b64  	%rd3, %rd2, 64;
	mov.u64 	%rd4, __cudart_sin_cos_coeffs;
	add.s64 	%rd5, %rd4, %rd3;
	mul.rn.f64 	%fd14, %fd34, %fd34;
	and.b32  	%r19, %r21, 1;
	setp.eq.b32 	%p4, %r19, 1;
	selp.f64 	%fd15, 0dBDA8FF8320FD8164, 0d3DE5DB65F9785EBA, %p4;
	ld.global.nc.v2.f64 	{%fd16, %fd17}, [%rd5];
	fma.rn.f64 	%fd18, %fd15, %fd14, %fd16;
	fma.rn.f64 	%fd19, %fd18, %fd14, %fd17;
	ld.global.nc.v2.f64 	{%fd20, %fd21}, [%rd5+16];
	fma.rn.f64 	%fd22, %fd19, %fd14, %fd20;
	fma.rn.f64 	%fd23, %fd22, %fd14, %fd21;
	ld.global.nc.v2.f64 	{%fd24, %fd25}, [%rd5+32];
	fma.rn.f64 	%fd26, %fd23, %fd14, %fd24;
	fma.rn.f64 	%fd27, %fd26, %fd14, %fd25;
	fma.rn.f64 	%fd28, %fd27, %fd34, %fd34;
	fma.rn.f64 	%fd29, %fd27, %fd14, 0d3FF0000000000000;
	selp.f64 	%fd30, %fd29, %fd28, %p4;
	and.b32  	%r20, %r21, 2;
	setp.eq.s32 	%p5, %r20, 0;
	mov.f64 	%fd31, 0d0000000000000000;
	sub.f64 	%fd32, %fd31, %fd30;
	selp.f64 	%fd33, %fd30, %fd32, %p5;
	cvt.rn.f32.f64 	%f3, %fd33;
	cvta.to.global.u64 	%rd6, %rd1;
	mul.wide.s32 	%rd7, %r1, 4;
	add.s64 	%rd8, %rd6, %rd7;
	st.global.f32 	[%rd8], %f3;
$L__BB0_6:
	ret;

}
	// .globl	_Z13initArraySinfIfEvPT_i
.visible .entry _Z13initArraySinfIfEvPT_i(
	.param .u64 .ptr .align 1 _Z13initArraySinfIfEvPT_i_param_0,
	.param .u32 _Z13initArraySinfIfEvPT_i_param_1
)
{
	.local .align 4 .b8 	__local_depot1[28];
	.reg .b64 	%SP;
	.reg .b64 	%SPL;
	.reg .pred 	%p<10>;
	.reg .b32 	%r<52>;
	.reg .b32 	%f<30>;
	.reg .b64 	%rd<25>;
	.reg .b64 	%fd<3>;

	mov.u64 	%SPL, __local_depot1;
	ld.param.u64 	%rd9, [_Z13initArraySinfIfEvPT_i_param_0];
	ld.param.u32 	%r16, [_Z13initArraySinfIfEvPT_i_param_1];
	add.u64 	%rd1, %SPL, 0;
	mov.u32 	%r17, %ctaid.x;
	mov.u32 	%r18, %ntid.x;
	mov.u32 	%r19, %tid.x;
	mad.lo.s32 	%r1, %r17, %r18, %r19;
	setp.ge.s32 	%p1, %r1, %r16;
	@%p1 bra 	$L__BB1_10;
	mul.hi.s32 	%r20, %r1, -1240768329;
	add.s32 	%r21, %r20, %r1;
	shr.u32 	%r22, %r21, 31;
	shr.s32 	%r23, %r21, 8;
	add.s32 	%r24, %r23, %r22;
	mul.lo.s32 	%r25, %r24, 360;
	sub.s32 	%r26, %r1, %r25;
	cvt.rn.f32.s32 	%f7, %r26;
	mul.f32 	%f8, %f7, 0f40490FDB;
	div.rn.f32 	%f1, %f8, 0f43340000;
	mul.f32 	%f9, %f1, 0f3F22F983;
	cvt.rni.s32.f32 	%r51, %f9;
	cvt.rn.f32.s32 	%f10, %r51;
	fma.rn.f32 	%f11, %f10, 0fBFC90FDA, %f1;
	fma.rn.f32 	%f12, %f10, 0fB3A22168, %f11;
	fma.rn.f32 	%f29, %f10, 0fA7C234C5, %f12;
	abs.f32 	%f3, %f1;
	setp.ltu.f32 	%p2, %f3, 0f47CE4780;
	@%p2 bra 	$L__BB1_9;
	setp.neu.f32 	%p3, %f3, 0f7F800000;
	@%p3 bra 	$L__BB1_4;
	mov.f32 	%f15, 0f00000000;
	mul.rn.f32 	%f29, %f1, %f15;
	mov.b32 	%r51, 0;
	bra.uni 	$L__BB1_9;
$L__BB1_4:
	mov.b32 	%r3, %f1;
	shl.b32 	%r28, %r3, 8;
	or.b32  	%r4, %r28, -2147483648;
	mov.b64 	%rd24, 0;
	mov.b32 	%r48, 0;
	mov.u64 	%rd22, __cudart_i2opi_f;
	mov.u64 	%rd23, %rd1;
$L__BB1_5:
	.pragma "nounroll";
	ld.global.nc.u32 	%r29, [%rd22];
	mad.wide.u32 	%rd13, %r29, %r4, %rd24;
	shr.u64 	%rd24, %rd13, 32;
	st.local.u32 	[%rd23], %rd13;
	add.s32 	%r48, %r48, 1;
	add.s64 	%rd23, %rd23, 4;
	add.s64 	%rd22, %rd22, 4;
	setp.ne.s32 	%p4, %r48, 6;
	@%p4 bra 	$L__BB1_5;
	shr.u32 	%r30, %r3, 23;
	st.local.u32 	[%rd1+24], %rd24;
	and.b32  	%r7, %r30, 31;
	and.b32  	%r31, %r30, 224;
	add.s32 	%r32, %r31, -128;
	shr.u32 	%r33, %r32, 5;
	mul.wide.u32 	%rd14, %r33, 4;
	sub.s64 	%rd8, %rd1, %rd14;
	ld.local.u32 	%r49, [%rd8+24];
	ld.local.u32 	%r50, [%rd8+20];
	setp.eq.s32 	%p5, %r7, 0;
	@%p5 bra 	$L__BB1_8;
	shf.l.wrap.b32 	%r49, %r50, %r49, %r7;
	ld.local.u32 	%r34, [%rd8+16];
	shf.l.wrap.b32 	%r50, %r34, %r50, %r7;
$L__BB1_8:
	shr.u32 	%r35, %r49, 30;
	shf.l.wrap.b32 	%r36, %r50, %r49, 2;
	shl.b32 	%r37, %r50, 2;
	shr.u32 	%r38, %r36, 31;
	add.s32 	%r39, %r38, %r35;
	neg.s32 	%r40, %r39;
	setp.lt.s32 	%p6, %r3, 0;
	selp.b32 	%r51, %r40, %r39, %p6;
	xor.b32  	%r41, %r36, %r3;
	shr.s32 	%r42, %r36, 31;
	xor.b32  	%r43, %r42, %r36;
	xor.b32  	%r44, %r42, %r37;
	cvt.u64.u32 	%rd15, %r43;
	shl.b64 	%rd16, %rd15, 32;
	cvt.u64.u32 	%rd17, %r44;
	or.b64  	%rd18, %rd16, %rd17;
	cvt.rn.f64.s64 	%fd1, %rd18;
	mul.f64 	%fd2, %fd1, 0d3BF921FB54442D19;
	cvt.rn.f32.f64 	%f13, %fd2;
	neg.f32 	%f14, %f13;
	setp.lt.s32 	%p7, %r41, 0;
	selp.f32 	%f29, %f14, %f13, %p7;
$L__BB1_9:
	mul.rn.f32 	%f16, %f29, %f29;
	and.b32  	%r46, %r51, 1;
	setp.eq.b32 	%p8, %r46, 1;
	selp.f32 	%f17, 0f3F800000, %f29, %p8;
	fma.rn.f32 	%f18, %f16, %f17, 0f00000000;
	fma.rn.f32 	%f19, %f16, 0f37CBAC00, 0fBAB607ED;
	selp.f32 	%f20, %f19, 0fB94D4153, %p8;
	selp.f32 	%f21, 0f3D2AAABB, 0f3C0885E4, %p8;
	fma.rn.f32 	%f22, %f20, %f16, %f21;
	selp.f32 	%f23, 0fBEFFFFFF, 0fBE2AAAA8, %p8;
	fma.rn.f32 	%f24, %f22, %f16, %f23;
	fma.rn.f32 	%f25, %f24, %f18, %f17;
	and.b32  	%r47, %r51, 2;
	setp.eq.s32 	%p9, %r47, 0;
	mov.f32 	%f26, 0f00000000;
	sub.f32 	%f27, %f26, %f25;
	selp.f32 	%f28, %f25, %f27, %p9;
	cvta.to.global.u64 	%rd19, %rd9;
	mul.wide.s32 	%rd20, %r1, 4;
	add.s64 	%rd21, %rd19, %rd20;
	st.global.f32 	[%rd21], %f28;
$L__BB1_10:
	ret;

}
	// .globl	_Z15initArray__SinfIfEvPT_i
.visible .entry _Z15initArray__SinfIfEvPT_i(
	.param .u64 .ptr .align 1 _Z15initArray__SinfIfEvPT_i_param_0,
	.param .u32 _Z15initArray__SinfIfEvPT_i_param_1
)
{
	.reg .pred 	%p<2>;
	.reg .b32 	%r<13>;
	.reg .b32 	%f<5>;
	.reg .b64 	%rd<5>;

	ld.param.u64 	%rd1, [_Z15initArray__SinfIfEvPT_i_param_0];
	ld.param.u32 	%r2, [_Z15initArray__SinfIfEvPT_i_param_1];
	mov.u32 	%r3, %ctaid.x;
	mov.u32 	%r4, %ntid.x;
	mov.u32 	%r5, %tid.x;
	mad.lo.s32 	%r1, %r3, %r4, %r5;
	setp.ge.s32 	%p1, %r1, %r2;
	@%p1 bra 	$L__BB2_2;
	cvta.to.global.u64 	%rd2, %rd1;
	mul.hi.s32 	%r6, %r1, -1240768329;
	add.s32 	%r7, %r6, %r1;
	shr.u32 	%r8, %r7, 31;
	shr.s32 	%r9, %r7, 8;
	add.s32 	%r10, %r9, %r8;
	mul.lo.s32 	%r11, %r10, 360;
	sub.s32 	%r12, %r1, %r11;
	cvt.rn.f32.s32 	%f1, %r12;
	mul.f32 	%f2, %f1, 0f40490FDB;
	div.rn.f32 	%f3, %f2, 0f43340000;
	sin.approx.f32 	%f4, %f3;
	mul.wide.s32 	%rd3, %r1, 4;
	add.s64 	%rd4, %rd2, %rd3;
	st.global.f32 	[%rd4], %f4;
$L__BB2_2:
	ret;

}
	// .globl	_Z12initArraySinIdEvPT_i
.visible .entry _Z12initArraySinIdEvPT_i(
	.param .u64 .ptr .align 1 _Z12initArraySinIdEvPT_i_param_0,
	.param .u32 _Z12initArraySinIdEvPT_i_param_1
)
{
	.reg .pred 	%p<6>;
	.reg .b32 	%r<22>;
	.reg .b32 	%f<3>;
	.reg .b64 	%rd<9>;
	.reg .b64 	%fd<35>;

	ld.param.u64 	%rd1, [_Z12initArraySinIdEvPT_i_param_0];
	ld.param.u32 	%r5, [_Z12initArraySinIdEvPT_i_param_1];
	mov.u32 	%r6, %ctaid.x;
	mov.u32 	%r7, %ntid.x;
	mov.u32 	%r8, %tid.x;
	mad.lo.s32 	%r1, %r6, %r7, %r8;
	setp.ge.s32 	%p1, %r1, %r5;
	@%p1 bra 	$L__BB3_6;
	mul.hi.s32 	%r9, %r1, -1240768329;
	add.s32 	%r10, %r9, %r1;
	shr.u32 	%r11, %r10, 31;
	shr.s32 	%r12, %r10, 8;
	add.s32 	%r13, %r12, %r11;
	mul.lo.s32 	%r14, %r13, 360;
	sub.s32 	%r15, %r1, %r14;
	cvt.rn.f32.s32 	%f1, %r15;
	mul.f32 	%f2, %f1, 0f40490FDB;
	cvt.f64.f32 	%fd7, %f2;
	div.rn.f64 	%fd1, %fd7, 0d4066800000000000;
	abs.f64 	%fd2, %fd1;
	setp.neu.f64 	%p2, %fd2, 0d7FF0000000000000;
	@%p2 bra 	$L__BB3_3;
	mov.f64 	%fd13, 0d0000000000000000;
	mul.rn.f64 	%fd34, %fd1, %fd13;
	mov.b32 	%r21, 0;
	bra.uni 	$L__BB3_5;
$L__BB3_3:
	mul.f64 	%fd8, %fd1, 0d3FE45F306DC9C883;
	cvt.rni.s32.f64 	%r21, %fd8;
	cvt.rn.f64.s32 	%fd9, %r21;
	fma.rn.f64 	%fd10, %fd9, 0dBFF921FB54442D18, %fd1;
	fma.rn.f64 	%fd11, %fd9, 0dBC91A62633145C00, %fd10;
	fma.rn.f64 	%fd34, %fd9, 0dB97B839A252049C0, %fd11;
	setp.ltu.f64 	%p3, %fd2, 0d41E0000000000000;
	@%p3 bra 	$L__BB3_5;
	{ // callseq 1, 0
	.param .b64 param0;
	st.param.f64 	[param0], %fd1;
	.param .align 16 .b8 retval0[16];
	call.uni (retval0), 
	__internal_trig_reduction_slowpathd, 
	(
	param0
	);
	ld.param.f64 	%fd34, [retval0];
	ld.param.b32 	%r21, [retval0+8];
	} // callseq 1
$L__BB3_5:
	shl.b32 	%r18, %r21, 6;
	cvt.u64.u32 	%rd2, %r18;
	and.b64  	%rd3, %rd2, 64;
	mov.u64 	%rd4, __cudart_sin_cos_coeffs;
	add.s64 	%rd5, %rd4, %rd3;
	mul.rn.f64 	%fd14, %fd34, %fd34;
	and.b32  	%r19, %r21, 1;
	setp.eq.b32 	%p4, %r19, 1;
	selp.f64 	%fd15, 0dBDA8FF8320FD8164, 0d3DE5DB65F9785EBA, %p4;
	ld.global.nc.v2.f64 	{%fd16, %fd17}, [%rd5];
	fma.rn.f64 	%fd18, %fd15, %fd14, %fd16;
	fma.rn.f64 	%fd19, %fd18, %fd14, %fd17;
	ld.global.nc.v2.f64 	{%fd20, %fd21}, [%rd5+16];
	fma.rn.f64 	%fd22, %fd19, %fd14, %fd20;
	fma.rn.f64 	%fd23, %fd22, %fd14, %fd21;
	ld.global.nc.v2.f64 	{%fd24, %fd25}, [%rd5+32];
	fma.rn.f64 	%fd26, %fd23, %fd14, %fd24;
	fma.rn.f64 	%fd27, %fd26, %fd14, %fd25;
	fma.rn.f64 	%fd28, %fd27, %fd34, %fd34;
	fma.rn.f64 	%fd29, %fd27, %fd14, 0d3FF0000000000000;
	selp.f64 	%fd30, %fd29, %fd28, %p4;
	and.b32  	%r20, %r21, 2;
	setp.eq.s32 	%p5, %r20, 0;
	mov.f64 	%fd31, 0d0000000000000000;
	sub.f64 	%fd32, %fd31, %fd30;
	selp.f64 	%fd33, %fd30, %fd32, %p5;
	cvta.to.global.u64 	%rd6, %rd1;
	mul.wide.s32 	%rd7, %r1, 8;
	add.s64 	%rd8, %rd6, %rd7;
	st.global.f64 	[%rd8], %fd33;
$L__BB3_6:
	ret;

}
	// .globl	_Z13initArraySinfIdEvPT_i
.visible .entry _Z13initArraySinfIdEvPT_i(
	.param .u64 .ptr .align 1 _Z13initArraySinfIdEvPT_i_param_0,
	.param .u32 _Z13initArraySinfIdEvPT_i_param_1
)
{
	.local .align 4 .b8 	__local_depot4[28];
	.reg .b64 	%SP;
	.reg .b64 	%SPL;
	.reg .pred 	%p<10>;
	.reg .b32 	%r<52>;
	.reg .b32 	%f<30>;
	.reg .b64 	%rd<25>;
	.reg .b64 	%fd<4>;

	mov.u64 	%SPL, __local_depot4;
	ld.param.u64 	%rd9, [_Z13initArraySinfIdEvPT_i_param_0];
	ld.param.u32 	%r16, [_Z13initArraySinfIdEvPT_i_param_1];
	add.u64 	%rd1, %SPL, 0;
	mov.u32 	%r17, %ctaid.x;
	mov.u32 	%r18, %ntid.x;
	mov.u32 	%r19, %tid.x;
	mad.lo.s32 	%r1, %r17, %r18, %r19;
	setp.ge.s32 	%p1, %r1, %r16;
	@%p1 bra 	$L__BB4_10;
	mul.hi.s32 	%r20, %r1, -1240768329;
	add.s32 	%r21, %r20, %r1;
	shr.u32 	%r22, %r21, 31;
	shr.s32 	%r23, %r21, 8;
	add.s32 	%r24, %r23, %r22;
	mul.lo.s32 	%r25, %r24, 360;
	sub.s32 	%r26, %r1, %r25;
	cvt.rn.f32.s32 	%f7, %r26;
	mul.f32 	%f8, %f7, 0f40490FDB;
	div.rn.f32 	%f1, %f8, 0f43340000;
	mul.f32 	%f9, %f1, 0f3F22F983;
	cvt.rni.s32.f32 	%r51, %f9;
	cvt.rn.f32.s32 	%f10, %r51;
	fma.rn.f32 	%f11, %f10, 0fBFC90FDA, %f1;
	fma.rn.f32 	%f12, %f10, 0fB3A22168, %f11;
	fma.rn.f32 	%f29, %f10, 0fA7C234C5, %f12;
	abs.f32 	%f3, %f1;
	setp.ltu.f32 	%p2, %f3, 0f47CE4780;
	@%p2 bra 	$L__BB4_9;
	setp.neu.f32 	%p3, %f3, 0f7F800000;
	@%p3 bra 	$L__BB4_4;
	mov.f32 	%f15, 0f00000000;
	mul.rn.f32 	%f29, %f1, %f15;
	mov.b32 	%r51, 0;
	bra.uni 	$L__BB4_9;
$L__BB4_4:
	mov.b32 	%r3, %f1;
	shl.b32 	%r28, %r3, 8;
	or.b32  	%r4, %r28, -2147483648;
	mov.b64 	%rd24, 0;
	mov.b32 	%r48, 0;
	mov.u64 	%rd22, __cudart_i2opi_f;
	mov.u64 	%rd23, %rd1;
$L__BB4_5:
	.pragma "nounroll";
	ld.global.nc.u32 	%r29, [%rd22];
	mad.wide.u32 	%rd13, %r29, %r4, %rd24;
	shr.u64 	%rd24, %rd13, 32;
	st.local.u32 	[%rd23], %rd13;
	add.s32 	%r48, %r48, 1;
	add.s64 	%rd23, %rd23, 4;
	add.s64 	%rd22, %rd22, 4;
	setp.ne.s32 	%p4, %r48, 6;
	@%p4 bra 	$L__BB4_5;
	shr.u32 	%r30, %r3, 23;
	st.local.u32 	[%rd1+24], %rd24;
	and.b32  	%r7, %r30, 31;
	and.b32  	%r31, %r30, 224;
	add.s32 	%r32, %r31, -128;
	shr.u32 	%r33, %r32, 5;
	mul.wide.u32 	%rd14, %r33, 4;
	sub.s64 	%rd8, %rd1, %rd14;
	ld.local.u32 	%r49, [%rd8+24];
	ld.local.u32 	%r50, [%rd8+20];
	setp.eq.s32 	%p5, %r7, 0;
	@%p5 bra 	$L__BB4_8;
	shf.l.wrap.b32 	%r49, %r50, %r49, %r7;
	ld.local.u32 	%r34, [%rd8+16];
	shf.l.wrap.b32 	%r50, %r34, %r50, %r7;
$L__BB4_8:
	shr.u32 	%r35, %r49, 30;
	shf.l.wrap.b32 	%r36, %r50, %r49, 2;
	shl.b32 	%r37, %r50, 2;
	shr.u32 	%r38, %r36, 31;
	add.s32 	%r39, %r38, %r35;
	neg.s32 	%r40, %r39;
	setp.lt.s32 	%p6, %r3, 0;
	selp.b32 	%r51, %r40, %r39, %p6;
	xor.b32  	%r41, %r36, %r3;
	shr.s32 	%r42, %r36, 31;
	xor.b32  	%r43, %r42, %r36;
	xor.b32  	%r44, %r42, %r37;
	cvt.u64.u32 	%rd15, %r43;
	shl.b64 	%rd16, %rd15, 32;
	cvt.u64.u32 	%rd17, %r44;
	or.b64  	%rd18, %rd16, %rd17;
	cvt.rn.f64.s64 	%fd1, %rd18;
	mul.f64 	%fd2, %fd1, 0d3BF921FB54442D19;
	cvt.rn.f32.f64 	%f13, %fd2;
	neg.f32 	%f14, %f13;
	setp.lt.s32 	%p7, %r41, 0;
	selp.f32 	%f29, %f14, %f13, %p7;
$L__BB4_9:
	mul.rn.f32 	%f16, %f29, %f29;
	and.b32  	%r46, %r51, 1;
	setp.eq.b32 	%p8, %r46, 1;
	selp.f32 	%f17, 0f3F800000, %f29, %p8;
	fma.rn.f32 	%f18, %f16, %f17, 0f00000000;
	fma.rn.f32 	%f19, %f16, 0f37CBAC00, 0fBAB607ED;
	selp.f32 	%f20, %f19, 0fB94D4153, %p8;
	selp.f32 	%f21, 0f3D2AAABB, 0f3C0885E4, %p8;
	fma.rn.f32 	%f22, %f20, %f16, %f21;
	selp.f32 	%f23, 0fBEFFFFFF, 0fBE2AAAA8, %p8;
	fma.rn.f32 	%f24, %f22, %f16, %f23;
	fma.rn.f32 	%f25, %f24, %f18, %f17;
	and.b32  	%r47, %r51, 2;
	setp.eq.s32 	%p9, %r47, 0;
	mov.f32 	%f26, 0f00000000;
	sub.f32 	%f27, %f26, %f25;
	selp.f32 	%f28, %f25, %f27, %p9;
	cvt.f64.f32 	%fd3, %f28;
	cvta.to.global.u64 	%rd19, %rd9;
	mul.wide.s32 	%rd20, %r1, 8;
	add.s64 	%rd21, %rd19, %rd20;
	st.global.f64 	[%rd21], %fd3;
$L__BB4_10:
	ret;

}
	// .globl	_Z15initArray__SinfIdEvPT_i
.visible .entry _Z15initArray__SinfIdEvPT_i(
	.param .u64 .ptr .align 1 _Z15initArray__SinfIdEvPT_i_param_0,
	.param .u32 _Z15initArray__SinfIdEvPT_i_param_1
)
{
	.reg .pred 	%p<2>;
	.reg .b32 	%r<13>;
	.reg .b32 	%f<5>;
	.reg .b64 	%rd<5>;
	.reg .b64 	%fd<2>;

	ld.param.u64 	%rd1, [_Z15initArray__SinfIdEvPT_i_param_0];
	ld.param.u32 	%r2, [_Z15initArray__SinfIdEvPT_i_param_1];
	mov.u32 	%r3, %ctaid.x;
	mov.u32 	%r4, %ntid.x;
	mov.u32 	%r5, %tid.x;
	mad.lo.s32 	%r1, %r3, %r4, %r5;
	setp.ge.s32 	%p1, %r1, %r2;
	@%p1 bra 	$L__BB5_2;
	cvta.to.global.u64 	%rd2, %rd1;
	mul.hi.s32 	%r6, %r1, -1240768329;
	add.s32 	%r7, %r6, %r1;
	shr.u32 	%r8, %r7, 31;
	shr.s32 	%r9, %r7, 8;
	add.s32 	%r10, %r9, %r8;
	mul.lo.s32 	%r11, %r10, 360;
	sub.s32 	%r12, %r1, %r11;
	cvt.rn.f32.s32 	%f1, %r12;
	mul.f32 	%f2, %f1, 0f40490FDB;
	div.rn.f32 	%f3, %f2, 0f43340000;
	sin.approx.f32 	%f4, %f3;
	cvt.f64.f32 	%fd1, %f4;
	mul.wide.s32 	%rd3, %r1, 8;
	add.s64 	%rd4, %rd2, %rd3;
	st.global.f64 	[%rd4], %fd1;
$L__BB5_2:
	ret;

}
.func  (.param .align 16 .b8 func_retval0[16]) __internal_trig_reduction_slowpathd(
	.param .b64 __internal_trig_reduction_slowpathd_param_0
)
{
	.local .align 8 .b8 	__local_depot6[40];
	.reg .b64 	%SP;
	.reg .b64 	%SPL;
	.reg .pred 	%p<10>;
	.reg .b32 	%r<47>;
	.reg .b64 	%rd<74>;
	.reg .b64 	%fd<5>;

	mov.u64 	%SPL, __local_depot6;
	ld.param.f64 	%fd4, [__internal_trig_reduction_slowpathd_param_0];
	add.u64 	%rd1, %SPL, 0;
	{
	.reg .b32 %temp; 
	mov.b64 	{%temp, %r1}, %fd4;
	}
	shr.u32 	%r2, %r1, 20;
	and.b32  	%r3, %r2, 2047;
	setp.eq.s32 	%p1, %r3, 2047;
	mov.b32 	%r46, 0;
	@%p1 bra 	$L__BB6_9;
	add.s32 	%r20, %r3, -1024;
	mov.b64 	%rd20, %fd4;
	shl.b64 	%rd2, %rd20, 11;
	shr.u32 	%r4, %r20, 6;
	sub.s32 	%r45, 15, %r4;
	sub.s32 	%r21, 19, %r4;
	setp.lt.u32 	%p2, %r20, 128;
	selp.b32 	%r6, 18, %r21, %p2;
	setp.ge.s32 	%p3, %r45, %r6;
	mov.b64 	%rd70, 0;
	@%p3 bra 	$L__BB6_4;
	add.s32 	%r23, %r6, %r4;
	neg.s32 	%r43, %r23;
	or.b64  	%rd3, %rd2, -9223372036854775808;
	mov.b64 	%rd70, 0;
	mov.b32 	%r42, 0;
	mov.u64 	%rd25, __cudart_i2opi_d;
	mov.u32 	%r44, %r45;
$L__BB6_3:
	.pragma "nounroll";
	mul.wide.s32 	%rd22, %r42, 8;
	add.s64 	%rd23, %rd1, %rd22;
	mul.wide.s32 	%rd24, %r44, 8;
	add.s64 	%rd26, %rd25, %rd24;
	ld.global.nc.u64 	%rd27, [%rd26];
	{
	.reg .u32 %r0, %r1, %r2, %r3, %alo, %ahi, %blo, %bhi, %clo, %chi;
	mov.b64 	{%alo,%ahi}, %rd27;
	mov.b64 	{%blo,%bhi}, %rd3;
	mov.b64 	{%clo,%chi}, %rd70;
	mad.lo.cc.u32 	%r0, %alo, %blo, %clo;
	madc.hi.cc.u32 	%r1, %alo, %blo, %chi;
	madc.hi.u32 	%r2, %alo, %bhi, 0;
	mad.lo.cc.u32 	%r1, %alo, %bhi, %r1;
	madc.hi.cc.u32 	%r2, %ahi, %blo, %r2;
	madc.hi.u32 	%r3, %ahi, %bhi, 0;
	mad.lo.cc.u32 	%r1, %ahi, %blo, %r1;
	madc.lo.cc.u32 	%r2, %ahi, %bhi, %r2;
	addc.u32 	%r3, %r3, 0;
	mov.b64 	%rd28, {%r0,%r1};
	mov.b64 	%rd70, {%r2,%r3};
	}
	st.local.u64 	[%rd23], %rd28;
	add.s32 	%r44, %r44, 1;
	add.s32 	%r43, %r43, 1;
	add.s32 	%r42, %r42, 1;
	setp.ne.s32 	%p4, %r43, -15;
	mov.u32 	%r45, %r6;
	@%p4 bra 	$L__BB6_3;
$L__BB6_4:
	cvt.s64.s32 	%rd29, %r45;
	cvt.u64.u32 	%rd30, %r4;
	add.s64 	%rd31, %rd30, %rd29;
	shl.b64 	%rd32, %rd31, 3;
	add.s64 	%rd33, %rd1, %rd32;
	st.local.u64 	[%rd33+-120], %rd70;
	and.b32  	%r15, %r2, 63;
	ld.local.u64 	%rd72, [%rd1+16];
	ld.local.u64 	%rd71, [%rd1+24];
	setp.eq.s32 	%p5, %r15, 0;
	@%p5 bra 	$L__BB6_6;
	shl.b64 	%rd34, %rd71, %r15;
	shr.u64 	%rd35, %rd72, 1;
	xor.b32  	%r24, %r15, 63;
	shr.u64 	%rd36, %rd35, %r24;
	or.b64  	%rd71, %rd34, %rd36;
	ld.local.u64 	%rd37, [%rd1+8];
	shl.b64 	%rd38, %rd72, %r15;
	shr.u64 	%rd39, %rd37, 1;
	shr.u64 	%rd40, %rd39, %r24;
	or.b64  	%rd72, %rd38, %rd40;
$L__BB6_6:
	and.b32  	%r25, %r1, -2147483648;
	shr.u64 	%rd41, %rd71, 62;
	cvt.u32.u64 	%r26, %rd41;
	mov.b64 	{%r27, %r28}, %rd71;
	mov.b64 	{%r29, %r30}, %rd72;
	shf.l.wrap.b32 	%r31, %r30, %r27, 2;
	shf.l.wrap.b32 	%r32, %r27, %r28, 2;
	mov.b64 	%rd42, {%r31, %r32};
	shl.b64 	%rd43, %rd72, 2;
	shr.u64 	%rd44, %rd42, 63;
	cvt.u32.u64 	%r33, %rd44;
	add.s32 	%r34, %r33, %r26;
	setp.eq.s32 	%p6, %r25, 0;
	neg.s32 	%r35, %r34;
	selp.b32 	%r46, %r34, %r35, %p6;
	setp.gt.s64 	%p7, %rd42, -1;
	mov.b64 	%rd45, 0;
	{
	.reg .u32 %r0, %r1, %r2, %r3, %a0, %a1, %a2, %a3, %b0, %b1, %b2, %b3;
	mov.b64 	{%a0,%a1}, %rd45;
	mov.b64 	{%a2,%a3}, %rd45;
	mov.b64 	{%b0,%b1}, %rd43;
	mov.b64 	{%b2,%b3}, %rd42;
	sub.cc.u32 	%r0, %a0, %b0;
	subc.cc.u32 	%r1, %a1, %b1;
	subc.cc.u32 	%r2, %a2, %b2;
	subc.u32 	%r3, %a3, %b3;
	mov.b64 	%rd46, {%r0,%r1};
	mov.b64 	%rd47, {%r2,%r3};
	}
	xor.b32  	%r36, %r25, -2147483648;
	selp.b64 	%rd73, %rd42, %rd47, %p7;
	selp.b64 	%rd14, %rd43, %rd46, %p7;
	selp.b32 	%r17, %r25, %r36, %p7;
	clz.b64 	%r37, %rd73;
	cvt.u64.u32 	%rd15, %r37;
	setp.eq.s32 	%p8, %r37, 0;
	@%p8 bra 	$L__BB6_8;
	cvt.u32.u64 	%r38, %rd15;
	and.b32  	%r39, %r38, 63;
	shl.b64 	%rd48, %rd73, %r39;
	shr.u64 	%rd49, %rd14, 1;
	not.b32 	%r40, %r38;
	and.b32  	%r41, %r40, 63;
	shr.u64 	%rd50, %rd49, %r41;
	or.b64  	%rd73, %rd48, %rd50;
$L__BB6_8:
	mov.b64 	%rd51, -3958705157555305931;
	{
	.reg .u32 %r0, %r1, %r2, %r3, %alo, %ahi, %blo, %bhi;
	mov.b64 	{%alo,%ahi}, %rd73;
	mov.b64 	{%blo,%bhi}, %rd51;
	mul.lo.u32 	%r0, %alo, %blo;
	mul.hi.u32 	%r1, %alo, %blo;
	mad.lo.cc.u32 	%r1, %alo, %bhi, %r1;
	madc.hi.u32 	%r2, %alo, %bhi, 0;
	mad.lo.cc.u32 	%r1, %ahi, %blo, %r1;
	madc.hi.cc.u32 	%r2, %ahi, %blo, %r2;
	madc.hi.u32 	%r3, %ahi, %bhi, 0;
	mad.lo.cc.u32 	%r2, %ahi, %bhi, %r2;
	addc.u32 	%r3, %r3, 0;
	mov.b64 	%rd52, {%r0,%r1};
	mov.b64 	%rd53, {%r2,%r3};
	}
	setp.gt.s64 	%p9, %rd53, 0;
	{
	.reg .u32 %r0, %r1, %r2, %r3, %a0, %a1, %a2, %a3, %b0, %b1, %b2, %b3;
	mov.b64 	{%a0,%a1}, %rd52;
	mov.b64 	{%a2,%a3}, %rd53;
	mov.b64 	{%b0,%b1}, %rd52;
	mov.b64 	{%b2,%b3}, %rd53;
	add.cc.u32 	%r0, %a0, %b0;
	addc.cc.u32 	%r1, %a1, %b1;
	addc.cc.u32 	%r2, %a2, %b2;
	addc.u32 	%r3, %a3, %b3;
	mov.b64 	%rd54, {%r0,%r1};
	mov.b64 	%rd55, {%r2,%r3};
	}
	selp.b64 	%rd56, %rd55, %rd53, %p9;
	selp.s64 	%rd57, -1, 0, %p9;
	sub.s64 	%rd58, %rd57, %rd15;
	cvt.u64.u32 	%rd59, %r17;
	shl.b64 	%rd60, %rd59, 32;
	add.s64 	%rd61, %rd56, 1;
	shr.u64 	%rd62, %rd61, 10;
	add.s64 	%rd63, %rd62, 1;
	shr.u64 	%rd64, %rd63, 1;
	shl.b64 	%rd65, %rd58, 52;
	add.s64 	%rd66, %rd65, %rd64;
	add.s64 	%rd67, %rd66, 4602678819172646912;
	or.b64  	%rd68, %rd67, %rd60;
	mov.b64 	%fd4, %rd68;
$L__BB6_9:
	st.param.f64 	[func_retval0], %fd4;
	st.param.b32 	[func_retval0+8], %r46;
	ret;

}


// ===== COMPILED SASS (sm_100) =====

	.target	sm_100

	.elftype	@"ET_EXEC"


//--------------------- .note.nv.tkinfo           --------------------------
	.section	.note.nv.tkinfo,"",@"SHT_NOTE"
	.sectionflags	@"SHF_NOTE_NV_TKINFO"
	.tkinfo
        /*0018*/ 	.word	0x00000002
        /*0030*/ 	.string	""
        /*0030*/ 	.string	"ptxas"
        /*0030*/ 	.string	"Cuda compilation tools, release 13.0, V13.0.88"
        /*0030*/ 	.string	"Build cuda_13.0.r13.0/compiler.36424714_0"
        /*0030*/ 	.string	"-arch sm_100 -m 64 "



//--------------------- .note.nv.cuinfo           --------------------------
	.section	.note.nv.cuinfo,"",@"SHT_NOTE"
	.sectionflags	@"SHF_NOTE_NV_CUINFO"
        /*0018*/ 	.short	0x0002
        /*001a*/ 	.short	0x0064
        /*001c*/ 	.short	0x0082
	.zero		2


//--------------------- .nv.info                  --------------------------
	.section	.nv.info,"",@"SHT_CUDA_INFO"
	.align	4


	//----- nvinfo : EIATTR_REGCOUNT
	.align		4
        /*0000*/ 	.byte	0x04, 0x2f
        /*0002*/ 	.short	(.L_4 - .L_3)
	.align		4
.L_3:
        /*0004*/ 	.word	index@(_Z12initArraySinIfEvPT_i)
        /*0008*/ 	.word	0x0000001c


	//----- nvinfo : EIATTR_FRAME_SIZE
	.align		4
.L_4:
        /*000c*/ 	.byte	0x04, 0x11
        /*000e*/ 	.short	(.L_6 - .L_5)
	.align		4
.L_5:
        /*0010*/ 	.word	index@($_Z12initArraySinIfEvPT_i$__internal_trig_reduction_slowpathd)
        /*0014*/ 	.word	0x00000028


	//----- nvinfo : EIATTR_FRAME_SIZE
	.align		4
.L_6:
        /*0018*/ 	.byte	0x04, 0x11
        /*001a*/ 	.short	(.L_8 - .L_7)
	.align		4
.L_7:
        /*001c*/ 	.word	index@($__internal_5_$__cuda_sm20_div_rn_f64_full)
        /*0020*/ 	.word	0x00000028


	//----- nvinfo : EIATTR_FRAME_SIZE
	.align		4
.L_8:
        /*0024*/ 	.byte	0x04, 0x11
        /*0026*/ 	.short	(.L_10 - .L_9)
	.align		4
.L_9:
        /*0028*/ 	.word	index@(_Z12initArraySinIfEvPT_i)
        /*002c*/ 	.word	0x00000028


	//----- nvinfo : EIATTR_REGCOUNT
	.align		4
.L_10:
        /*0030*/ 	.byte	0x04, 0x2f
        /*0032*/ 	.short	(.L_12 - .L_11)
	.align		4
.L_11:
        /*0034*/ 	.word	index@(_Z13initArraySinfIfEvPT_i)
        /*0038*/ 	.word	0x00000010


	//----- nvinfo : EIATTR_FRAME_SIZE
	.align		4
.L_12:
        /*003c*/ 	.byte	0x04, 0x11
        /*003e*/ 	.short	(.L_14 - .L_13)
	.align		4
.L_13:
        /*0040*/ 	.word	index@($__internal_4_$__cuda_sm3x_div_rn_noftz_f32_slowpath)
        /*0044*/ 	.word	0x00000020


	//----- nvinfo : EIATTR_FRAME_SIZE
	.align		4
.L_14:
        /*0048*/ 	.byte	0x04, 0x11
        /*004a*/ 	.short	(.L_16 - .L_15)
	.align		4
.L_15:
        /*004c*/ 	.word	index@(_Z13initArraySinfIfEvPT_i)
        /*0050*/ 	.word	0x00000020


	//----- nvinfo : EIATTR_REGCOUNT
	.align		4
.L_16:
        /*0054*/ 	.byte	0x04, 0x2f
        /*0056*/ 	.short	(.L_18 - .L_17)
	.align		4
.L_17:
        /*0058*/ 	.word	index@(_Z15initArray__SinfIfEvPT_i)
        /*005c*/ 	.word	0x0000000e


	//----- nvinfo : EIATTR_FRAME_SIZE
	.align		4
.L_18:
        /*0060*/ 	.byte	0x04, 0x11
        /*0062*/ 	.short	(.L_20 - .L_19)
	.align		4
.L_19:
        /*0064*/ 	.word	index@($__internal_3_$__cuda_sm3x_div_rn_noftz_f32_slowpath)
        /*0068*/ 	.word	0x00000000


	//----- nvinfo : EIATTR_FRAME_SIZE
	.align		4
.L_20:
        /*006c*/ 	.byte	0x04, 0x11
        /*006e*/ 	.short	(.L_22 - .L_21)
	.align		4
.L_21:
        /*0070*/ 	.word	index@(_Z15initArray__SinfIfEvPT_i)
        /*0074*/ 	.word	0x00000000


	//----- nvinfo : EIATTR_REGCOUNT
	.align		4
.L_22:
        /*0078*/ 	.byte	0x04, 0x2f
        /*007a*/ 	.short	(.L_24 - .L_23)
	.align		4
.L_23:
        /*007c*/ 	.word	index@(_Z12initArraySinIdEvPT_i)
        /*0080*/ 	.word	0x0000001c


	//----- nvinfo : EIATTR_FRAME_SIZE
	.align		4
.L_24:
        /*0084*/ 	.byte	0x04, 0x11
        /*0086*/ 	.short	(.L_26 - .L_25)
	.align		4
.L_25:
        /*0088*/ 	.word	index@($_Z12initArraySinIdEvPT_i$__internal_trig_reduction_slowpathd)
        /*008c*/ 	.word	0x00000028


	//----- nvinfo : EIATTR_FRAME_SIZE
	.align		4
.L_26:
        /*0090*/ 	.byte	0x04, 0x11
        /*0092*/ 	.short	(.L_28 - .L_27)
	.align		4
.L_27:
        /*0094*/ 	.word	index@($__internal_2_$__cuda_sm20_div_rn_f64_full)
        /*0098*/ 	.word	0x00000028


	//----- nvinfo : EIATTR_FRAME_SIZE
	.align		4
.L_28:
        /*009c*/ 	.byte	0x04, 0x11
        /*009e*/ 	.short	(.L_30 - .L_29)
	.align		4
.L_29:
        /*00a0*/ 	.word	index@(_Z12initArraySinIdEvPT_i)
        /*00a4*/ 	.word	0x00000028


	//----- nvinfo : EIATTR_REGCOUNT
	.align		4
.L_30:
        /*00a8*/ 	.byte	0x04, 0x2f
        /*00aa*/ 	.short	(.L_32 - .L_31)
	.align		4
.L_31:
        /*00ac*/ 	.word	index@(_Z13initArraySinfIdEvPT_i)
        /*00b0*/ 	.word	0x00000010


	//----- nvinfo : EIATTR_FRAME_SIZE
	.align		4
.L_32:
        /*00b4*/ 	.byte	0x04, 0x11
        /*00b6*/ 	.short	(.L_34 - .L_33)
	.align		4
.L_33:
        /*00b8*/ 	.word	index@($__internal_1_$__cuda_sm3x_div_rn_noftz_f32_slowpath)
        /*00bc*/ 	.word	0x00000020


	//----- nvinfo : EIATTR_FRAME_SIZE
	.align		4
.L_34:
        /*00c0*/ 	.byte	0x04, 0x11
        /*00c2*/ 	.short	(.L_36 - .L_35)
	.align		4
.L_35:
        /*00c4*/ 	.word	index@(_Z13initArraySinfIdEvPT_i)
        /*00c8*/ 	.word	0x00000020


	//----- nvinfo : EIATTR_REGCOUNT
	.align		4
.L_36:
        /*00cc*/ 	.byte	0x04, 0x2f
        /*00ce*/ 	.short	(.L_38 - .L_37)
	.align		4
.L_37:
        /*00d0*/ 	.word	index@(_Z15initArray__SinfIdEvPT_i)
        /*00d4*/ 	.word	0x0000000e


	//----- nvinfo : EIATTR_FRAME_SIZE
	.align		4
.L_38:
        /*00d8*/ 	.byte	0x04, 0x11
        /*00da*/ 	.short	(.L_40 - .L_39)
	.align		4
.L_39:
        /*00dc*/ 	.word	index@($__internal_0_$__cuda_sm3x_div_rn_noftz_f32_slowpath)
        /*00e0*/ 	.word	0x00000000


	//----- nvinfo : EIATTR_FRAME_SIZE
	.align		4
.L_40:
        /*00e4*/ 	.byte	0x04, 0x11
        /*00e6*/ 	.short	(.L_42 - .L_41)
	.align		4
.L_41:
        /*00e8*/ 	.word	index@(_Z15initArray__SinfIdEvPT_i)
        /*00ec*/ 	.word	0x00000000


	//----- nvinfo : EIATTR_MIN_STACK_SIZE
	.align		4
.L_42:
        /*00f0*/ 	.byte	0x04, 0x12
        /*00f2*/ 	.short	(.L_44 - .L_43)
	.align		4
.L_43:
        /*00f4*/ 	.word	index@(_Z15initArray__SinfIdEvPT_i)
        /*00f8*/ 	.word	0x00000000


	//----- nvinfo : EIATTR_MIN_STACK_SIZE
	.align		4
.L_44:
        /*00fc*/ 	.byte	0x04, 0x12
        /*00fe*/ 	.short	(.L_46 - .L_45)
	.align		4
.L_45:
        /*0100*/ 	.word	index@(_Z13initArraySinfIdEvPT_i)
        /*0104*/ 	.word	0x00000020


	//----- nvinfo : EIATTR_MIN_STACK_SIZE
	.align		4
.L_46:
        /*0108*/ 	.byte	0x04, 0x12
        /*010a*/ 	.short	(.L_48 - .L_47)
	.align		4
.L_47:
        /*010c*/ 	.word	index@(_Z12initArraySinIdEvPT_i)
        /*0110*/ 	.word	0x00000028


	//----- nvinfo : EIATTR_MIN_STACK_SIZE
	.align		4
.L_48:
        /*0114*/ 	.byte	0x04, 0x12
        /*0116*/ 	.short	(.L_50 - .L_49)
	.align		4
.L_49:
        /*0118*/ 	.word	index@(_Z15initArray__SinfIfEvPT_i)
        /*011c*/ 	.word	0x00000000


	//----- nvinfo : EIATTR_MIN_STACK_SIZE
	.align		4
.L_50:
        /*0120*/ 	.byte	0x04, 0x12
        /*0122*/ 	.short	(.L_52 - .L_51)
	.align		4
.L_51:
        /*0124*/ 	.word	index@(_Z13initArraySinfIfEvPT_i)
        /*0128*/ 	.word	0x00000020


	//----- nvinfo : EIATTR_MIN_STACK_SIZE
	.align		4
.L_52:
        /*012c*/ 	.byte	0x04, 0x12
        /*012e*/ 	.short	(.L_54 - .L_53)
	.align		4
.L_53:
        /*0130*/ 	.word	index@(_Z12initArraySinIfEvPT_i)
        /*0134*/ 	.word	0x00000028
.L_54:


//--------------------- .nv.compat                --------------------------
	.section	.nv.compat,"",@"SHT_CUDA_COMPAT_INFO"
	.align	4
        /*0000*/ 	.byte	0x02, 0x09, 0x00, 0x00, 0x02, 0x02, 0x01, 0x00, 0x02, 0x05, 0x05, 0x00, 0x03, 0x07, 0x01, 0x01
        /*0010*/ 	.byte	0x02, 0x03, 0x00, 0x00, 0x02, 0x06, 0x01, 0x00, 0x04, 0x0b, 0x08, 0x00, 0x01, 0x00, 0x00, 0x00
        /*0020*/ 	.byte	0x00, 0x00, 0x00, 0x00


//--------------------- .nv.info._Z15initArray__SinfIdEvPT_i --------------------------
	.section	.nv.info._Z15initArray__SinfIdEvPT_i,"",@"SHT_CUDA_INFO"
	.sectionflags	@""
	.align	4


	//----- nvinfo : EIATTR_CUDA_API_VERSION
	.align		4
        /*0000*/ 	.byte	0x04, 0x37
        /*0002*/ 	.short	(.L_56 - .L_55)
.L_55:
        /*0004*/ 	.word	0x00000082


	//----- nvinfo : EIATTR_KPARAM_INFO
	.align		4
.L_56:
        /*0008*/ 	.byte	0x04, 0x17
        /*000a*/ 	.short	(.L_58 - .L_57)
.L_57:
        /*000c*/ 	.word	0x00000000
        /*0010*/ 	.short	0x0001
        /*0012*/ 	.short	0x0008
        /*0014*/ 	.byte	0x00, 0xf0, 0x11, 0x00


	//----- nvinfo : EIATTR_KPARAM_INFO
	.align		4
.L_58:
        /*0018*/ 	.byte	0x04, 0x17
        /*001a*/ 	.short	(.L_60 - .L_59)
.L_59:
        /*001c*/ 	.word	0x00000000
        /*0020*/ 	.short	0x0000
        /*0022*/ 	.short	0x0000
        /*0024*/ 	.byte	0x00, 0xf5, 0x21, 0x00


	//----- nvinfo : EIATTR_SPARSE_MMA_MASK
	.align		4
.L_60:
        /*0028*/ 	.byte	0x03, 0x50
        /*002a*/ 	.short	0x0000


	//----- nvinfo : EIATTR_MAXREG_COUNT
	.align		4
        /*002c*/ 	.byte	0x03, 0x1b
        /*002e*/ 	.short	0x00ff


	//----- nvinfo : EIATTR_MERCURY_ISA_VERSION
	.align		4
        /*0030*/ 	.byte	0x03, 0x5f
        /*0032*/ 	.short	0x0101


	//----- nvinfo : EIATTR_VRC_CTA_INIT_COUNT
	.align		4
        /*0034*/ 	.byte	0x02, 0x4a
	.zero		1
	.zero		1


	//----- nvinfo : EIATTR_EXIT_INSTR_OFFSETS
	.align		4
        /*0038*/ 	.byte	0x04, 0x1c
        /*003a*/ 	.short	(.L_62 - .L_61)


	//   ....[0]....
.L_61:
        /*003c*/ 	.word	0x00000070


	//   ....[1]....
        /*0040*/ 	.word	0x00000240


	//----- nvinfo : EIATTR_CRS_STACK_SIZE
	.align		4
.L_62:
        /*0044*/ 	.byte	0x04, 0x1e
        /*0046*/ 	.short	(.L_64 - .L_63)
.L_63:
        /*0048*/ 	.word	0x00000000


	//----- nvinfo : EIATTR_CBANK_PARAM_SIZE
	.align		4
.L_64:
        /*004c*/ 	.byte	0x03, 0x19
        /*004e*/ 	.short	0x000c


	//----- nvinfo : EIATTR_PARAM_CBANK
	.align		4
        /*0050*/ 	.byte	0x04, 0x0a
        /*0052*/ 	.short	(.L_66 - .L_65)
	.align		4
.L_65:
        /*0054*/ 	.word	index@(.nv.constant0._Z15initArray__SinfIdEvPT_i)
        /*0058*/ 	.short	0x0380
        /*005a*/ 	.short	0x000c


	//----- nvinfo : EIATTR_SW_WAR
	.align		4
.L_66:
        /*005c*/ 	.byte	0x04, 0x36
        /*005e*/ 	.short	(.L_68 - .L_67)
.L_67:
        /*0060*/ 	.word	0x00000008
.L_68:


//--------------------- .nv.info._Z13initArraySinfIdEvPT_i --------------------------
	.section	.nv.info._Z13initArraySinfIdEvPT_i,"",@"SHT_CUDA_INFO"
	.sectionflags	@""
	.align	4


	//----- nvinfo : EIATTR_CUDA_API_VERSION
	.align		4
        /*0000*/ 	.byte	0x04, 0x37
        /*0002*/ 	.short	(.L_70 - .L_69)
.L_69:
        /*0004*/ 	.word	0x00000082


	//----- nvinfo : EIATTR_KPARAM_INFO
	.align		4
.L_70:
        /*0008*/ 	.byte	0x04, 0x17
        /*000a*/ 	.short	(.L_72 - .L_71)
.L_71:
        /*000c*/ 	.word	0x00000000
        /*0010*/ 	.short	0x0001
        /*0012*/ 	.short	0x0008
        /*0014*/ 	.byte	0x00, 0xf0, 0x11, 0x00


	//----- nvinfo : EIATTR_KPARAM_INFO
	.align		4
.L_72:
        /*0018*/ 	.byte	0x04, 0x17
        /*001a*/ 	.short	(.L_74 - .L_73)
.L_73:
        /*001c*/ 	.word	0x00000000
        /*0020*/ 	.short	0x0000
        /*0022*/ 	.short	0x0000
        /*0024*/ 	.byte	0x00, 0xf5, 0x21, 0x00


	//----- nvinfo : EIATTR_SPARSE_MMA_MASK
	.align		4
.L_74:
        /*0028*/ 	.byte	0x03, 0x50
        /*002a*/ 	.short	0x0000


	//----- nvinfo : EIATTR_MAXREG_COUNT
	.align		4
        /*002c*/ 	.byte	0x03, 0x1b
        /*002e*/ 	.short	0x00ff


	//----- nvinfo : EIATTR_MERCURY_ISA_VERSION
	.align		4
        /*0030*/ 	.byte	0x03, 0x5f
        /*0032*/ 	.short	0x0101


	//----- nvinfo : EIATTR_VRC_CTA_INIT_COUNT
	.align		4
        /*0034*/ 	.byte	0x02, 0x4a
	.zero		1
	.zero		1


	//----- nvinfo : EIATTR_EXIT_INSTR_OFFSETS
	.align		4
        /*0038*/ 	.byte	0x04, 0x1c
        /*003a*/ 	.short	(.L_76 - .L_75)


	//   ....[0]....
.L_75:
        /*003c*/ 	.word	0x00000080


	//   ....[1]....
        /*0040*/ 	.word	0x00000750


	//----- nvinfo : EIATTR_CRS_STACK_SIZE
	.align		4
.L_76:
        /*0044*/ 	.byte	0x04, 0x1e
        /*0046*/ 	.short	(.L_78 - .L_77)
.L_77:
        /*0048*/ 	.word	0x00000000


	//----- nvinfo : EIATTR_CBANK_PARAM_SIZE
	.align		4
.L_78:
        /*004c*/ 	.byte	0x03, 0x19
        /*004e*/ 	.short	0x000c


	//----- nvinfo : EIATTR_PARAM_CBANK
	.align		4
        /*0050*/ 	.byte	0x04, 0x0a
        /*0052*/ 	.short	(.L_80 - .L_79)
	.align		4
.L_79:
        /*0054*/ 	.word	index@(.nv.constant0._Z13initArraySinfIdEvPT_i)
        /*0058*/ 	.short	0x0380
        /*005a*/ 	.short	0x000c


	//----- nvinfo : EIATTR_SW_WAR
	.align		4
.L_80:
        /*005c*/ 	.byte	0x04, 0x36
        /*005e*/ 	.short	(.L_82 - .L_81)
.L_81:
        /*0060*/ 	.word	0x00000008
.L_82:


//--------------------- .nv.info._Z12initArraySinIdEvPT_i --------------------------
	.section	.nv.info._Z12initArraySinIdEvPT_i,"",@"SHT_CUDA_INFO"
	.sectionflags	@""
	.align	4


	//----- nvinfo : EIATTR_CUDA_API_VERSION
	.align		4
        /*0000*/ 	.byte	0x04, 0x37
        /*0002*/ 	.short	(.L_84 - .L_83)
.L_83:
        /*0004*/ 	.word	0x00000082


	//----- nvinfo : EIATTR_KPARAM_INFO
	.align		4
.L_84:
        /*0008*/ 	.byte	0x04, 0x17
        /*000a*/ 	.short	(.L_86 - .L_85)
.L_85:
        /*000c*/ 	.word	0x00000000
        /*0010*/ 	.short	0x0001
        /*0012*/ 	.short	0x0008
        /*0014*/ 	.byte	0x00, 0xf0, 0x11, 0x00


	//----- nvinfo : EIATTR_KPARAM_INFO
	.align		4
.L_86:
        /*0018*/ 	.byte	0x04, 0x17
        /*001a*/ 	.short	(.L_88 - .L_87)
.L_87:
        /*001c*/ 	.word	0x00000000
        /*0020*/ 	.short	0x0000
        /*0022*/ 	.short	0x0000
        /*0024*/ 	.byte	0x00, 0xf5, 0x21, 0x00


	//----- nvinfo : EIATTR_SPARSE_MMA_MASK
	.align		4
.L_88:
        /*0028*/ 	.byte	0x03, 0x50
        /*002a*/ 	.short	0x0000


	//----- nvinfo : EIATTR_MAXREG_COUNT
	.align		4
        /*002c*/ 	.byte	0x03, 0x1b
        /*002e*/ 	.short	0x00ff


	//----- nvinfo : EIATTR_MERCURY_ISA_VERSION
	.align		4
        /*0030*/ 	.byte	0x03, 0x5f
        /*0032*/ 	.short	0x0101


	//----- nvinfo : EIATTR_VRC_CTA_INIT_COUNT
	.align		4
        /*0034*/ 	.byte	0x02, 0x4a
	.zero		1
	.zero		1


	//----- nvinfo : EIATTR_EXIT_INSTR_OFFSETS
	.align		4
        /*0038*/ 	.byte	0x04, 0x1c
        /*003a*/ 	.short	(.L_90 - .L_89)


	//   ....[0]....
.L_89:
        /*003c*/ 	.word	0x00000080


	//   ....[1]....
        /*0040*/ 	.word	0x00000610


	//----- nvinfo : EIATTR_CRS_STACK_SIZE
	.align		4
.L_90:
        /*0044*/ 	.byte	0x04, 0x1e
        /*0046*/ 	.short	(.L_92 - .L_91)
.L_91:
        /*0048*/ 	.word	0x00000000


	//----- nvinfo : EIATTR_CBANK_PARAM_SIZE
	.align		4
.L_92:
        /*004c*/ 	.byte	0x03, 0x19
        /*004e*/ 	.short	0x000c


	//----- nvinfo : EIATTR_PARAM_CBANK
	.align		4
        /*0050*/ 	.byte	0x04, 0x0a
        /*0052*/ 	.short	(.L_94 - .L_93)
	.align		4
.L_93:
        /*0054*/ 	.word	index@(.nv.constant0._Z12initArraySinIdEvPT_i)
        /*0058*/ 	.short	0x0380
        /*005a*/ 	.short	0x000c


	//----- nvinfo : EIATTR_SW_WAR
	.align		4
.L_94:
        /*005c*/ 	.byte	0x04, 0x36
        /*005e*/ 	.short	(.L_96 - .L_95)
.L_95:
        /*0060*/ 	.word	0x00000008
.L_96:


//--------------------- .nv.info._Z15initArray__SinfIfEvPT_i --------------------------
	.section	.nv.info._Z15initArray__SinfIfEvPT_i,"",@"SHT_CUDA_INFO"
	.sectionflags	@""
	.align	4


	//----- nvinfo : EIATTR_CUDA_API_VERSION
	.align		4
        /*0000*/ 	.byte	0x04, 0x37
        /*0002*/ 	.short	(.L_98 - .L_97)
.L_97:
        /*0004*/ 	.word	0x00000082


	//----- nvinfo : EIATTR_KPARAM_INFO
	.align		4
.L_98:
        /*0008*/ 	.byte	0x04, 0x17
        /*000a*/ 	.short	(.L_100 - .L_99)
.L_99:
        /*000c*/ 	.word	0x00000000
        /*0010*/ 	.short	0x0001
        /*0012*/ 	.short	0x0008
        /*0014*/ 	.byte	0x00, 0xf0, 0x11, 0x00


	//----- nvinfo : EIATTR_KPARAM_INFO
	.align		4
.L_100:
        /*0018*/ 	.byte	0x04, 0x17
        /*001a*/ 	.short	(.L_102 - .L_101)
.L_101:
        /*001c*/ 	.word	0x00000000
        /*0020*/ 	.short	0x0000
        /*0022*/ 	.short	0x0000
        /*0024*/ 	.byte	0x00, 0xf5, 0x21, 0x00


	//----- nvinfo : EIATTR_SPARSE_MMA_MASK
	.align		4
.L_102:
        /*0028*/ 	.byte	0x03, 0x50
        /*002a*/ 	.short	0x0000


	//----- nvinfo : EIATTR_MAXREG_COUNT
	.align		4
        /*002c*/ 	.byte	0x03, 0x1b
        /*002e*/ 	.short	0x00ff


	//----- nvinfo : EIATTR_MERCURY_ISA_VERSION
	.align		4
        /*0030*/ 	.byte	0x03, 0x5f
        /*0032*/ 	.short	0x0101


	//----- nvinfo : EIATTR_VRC_CTA_INIT_COUNT
	.align		4
        /*0034*/ 	.byte	0x02, 0x4a
	.zero		1
	.zero		1


	//----- nvinfo : EIATTR_EXIT_INSTR_OFFSETS
	.align		4
        /*0038*/ 	.byte	0x04, 0x1c
        /*003a*/ 	.short	(.L_104 - .L_103)


	//   ....[0]....
.L_103:
        /*003c*/ 	.word	0x00000070


	//   ....[1]....
        /*0040*/ 	.word	0x00000220


	//----- nvinfo : EIATTR_CRS_STACK_SIZE
	.align		4
.L_104:
        /*0044*/ 	.byte	0x04, 0x1e
        /*0046*/ 	.short	(.L_106 - .L_105)
.L_105:
        /*0048*/ 	.word	0x00000000


	//----- nvinfo : EIATTR_CBANK_PARAM_SIZE
	.align		4
.L_106:
        /*004c*/ 	.byte	0x03, 0x19
        /*004e*/ 	.short	0x000c


	//----- nvinfo : EIATTR_PARAM_CBANK
	.align		4
        /*0050*/ 	.byte	0x04, 0x0a
        /*0052*/ 	.short	(.L_108 - .L_107)
	.align		4
.L_107:
        /*0054*/ 	.word	index@(.nv.constant0._Z15initArray__SinfIfEvPT_i)
        /*0058*/ 	.short	0x0380
        /*005a*/ 	.short	0x000c


	//----- nvinfo : EIATTR_SW_WAR
	.align		4
.L_108:
        /*005c*/ 	.byte	0x04, 0x36
        /*005e*/ 	.short	(.L_110 - .L_109)
.L_109:
        /*0060*/ 	.word	0x00000008
.L_110:


//--------------------- .nv.info._Z13initArraySinfIfEvPT_i --------------------------
	.section	.nv.info._Z13initArraySinfIfEvPT_i,"",@"SHT_CUDA_INFO"
	.sectionflags	@""
	.align	4


	//----- nvinfo : EIATTR_CUDA_API_VERSION
	.align		4
        /*0000*/ 	.byte	0x04, 0x37
        /*0002*/ 	.short	(.L_112 - .L_111)
.L_111:
        /*0004*/ 	.word	0x00000082


	//----- nvinfo : EIATTR_KPARAM_INFO
	.align		4
.L_112:
        /*0008*/ 	.byte	0x04, 0x17
        /*000a*/ 	.short	(.L_114 - .L_113)
.L_113:
        /*000c*/ 	.word	0x00000000
        /*0010*/ 	.short	0x0001
        /*0012*/ 	.short	0x0008
        /*0014*/ 	.byte	0x00, 0xf0, 0x11, 0x00


	//----- nvinfo : EIATTR_KPARAM_INFO
	.align		4
.L_114:
        /*0018*/ 	.byte	0x04, 0x17
        /*001a*/ 	.short	(.L_116 - .L_115)
.L_115:
        /*001c*/ 	.word	0x00000000
        /*0020*/ 	.short	0x0000
        /*0022*/ 	.short	0x0000
        /*0024*/ 	.byte	0x00, 0xf5, 0x21, 0x00


	//----- nvinfo : EIATTR_SPARSE_MMA_MASK
	.align		4
.L_116:
        /*0028*/ 	.byte	0x03, 0x50
        /*002a*/ 	.short	0x0000


	//----- nvinfo : EIATTR_MAXREG_COUNT
	.align		4
        /*002c*/ 	.byte	0x03, 0x1b
        /*002e*/ 	.short	0x00ff


	//----- nvinfo : EIATTR_MERCURY_ISA_VERSION
	.align		4
        /*0030*/ 	.byte	0x03, 0x5f
        /*0032*/ 	.short	0x0101


	//----- nvinfo : EIATTR_VRC_CTA_INIT_COUNT
	.align		4
        /*0034*/ 	.byte	0x02, 0x4a
	.zero		1
	.zero		1


	//----- nvinfo : EIATTR_EXIT_INSTR_OFFSETS
	.align		4
        /*0038*/ 	.byte	0x04, 0x1c
        /*003a*/ 	.short	(.L_118 - .L_117)


	//   ....[0]....
.L_117:
        /*003c*/ 	.word	0x00000080


	//   ....[1]....
        /*0040*/ 	.word	0x00000740


	//----- nvinfo : EIATTR_CRS_STACK_SIZE
	.align		4
.L_118:
        /*0044*/ 	.byte	0x04, 0x1e
        /*0046*/ 	.short	(.L_120 - .L_119)
.L_119:
        /*0048*/ 	.word	0x00000000


	//----- nvinfo : EIATTR_CBANK_PARAM_SIZE
	.align		4
.L_120:
        /*004c*/ 	.byte	0x03, 0x19
        /*004e*/ 	.short	0x000c


	//----- nvinfo : EIATTR_PARAM_CBANK
	.align		4
        /*0050*/ 	.byte	0x04, 0x0a
        /*0052*/ 	.short	(.L_122 - .L_121)
	.align		4
.L_121:
        /*0054*/ 	.word	index@(.nv.constant0._Z13initArraySinfIfEvPT_i)
        /*0058*/ 	.short	0x0380
        /*005a*/ 	.short	0x000c


	//----- nvinfo : EIATTR_SW_WAR
	.align		4
.L_122:
        /*005c*/ 	.byte	0x04, 0x36
        /*005e*/ 	.short	(.L_124 - .L_123)
.L_123:
        /*0060*/ 	.word	0x00000008
.L_124:


//--------------------- .nv.info._Z12initArraySinIfEvPT_i --------------------------
	.section	.nv.info._Z12initArraySinIfEvPT_i,"",@"SHT_CUDA_INFO"
	.sectionflags	@""
	.align	4


	//----- nvinfo : EIATTR_CUDA_API_VERSION
	.align		4
        /*0000*/ 	.byte	0x04, 0x37
        /*0002*/ 	.short	(.L_126 - .L_125)
.L_125:
        /*0004*/ 	.word	0x00000082


	//----- nvinfo : EIATTR_KPARAM_INFO
	.align		4
.L_126:
        /*0008*/ 	.byte	0x04, 0x17
        /*000a*/ 	.short	(.L_128 - .L_127)
.L_127:
        /*000c*/ 	.word	0x00000000
        /*0010*/ 	.short	0x0001
        /*0012*/ 	.short	0x0008
        /*0014*/ 	.byte	0x00, 0xf0, 0x11, 0x00


	//----- nvinfo : EIATTR_KPARAM_INFO
	.align		4
.L_128:
        /*0018*/ 	.byte	0x04, 0x17
        /*001a*/ 	.short	(.L_130 - .L_129)
.L_129:
        /*001c*/ 	.word	0x00000000
        /*0020*/ 	.short	0x0000
        /*0022*/ 	.short	0x0000
        /*0024*/ 	.byte	0x00, 0xf5, 0x21, 0x00


	//----- nvinfo : EIATTR_SPARSE_MMA_MASK
	.align		4
.L_130:
        /*0028*/ 	.byte	0x03, 0x50
        /*002a*/ 	.short	0x0000


	//----- nvinfo : EIATTR_MAXREG_COUNT
	.align		4
        /*002c*/ 	.byte	0x03, 0x1b
        /*002e*/ 	.short	0x00ff


	//----- nvinfo : EIATTR_MERCURY_ISA_VERSION
	.align		4
        /*0030*/ 	.byte	0x03, 0x5f
        /*0032*/ 	.short	0x0101


	//----- nvinfo : EIATTR_VRC_CTA_INIT_COUNT
	.align		4
        /*0034*/ 	.byte	0x02, 0x4a
	.zero		1
	.zero		1


	//----- nvinfo : EIATTR_EXIT_INSTR_OFFSETS
	.align		4
        /*0038*/ 	.byte	0x04, 0x1c
        /*003a*/ 	.short	(.L_132 - .L_131)


	//   ....[0]....
.L_131:
        /*003c*/ 	.word	0x00000080


	//   ....[1]....
        /*0040*/ 	.word	0x00000620


	//----- nvinfo : EIATTR_CRS_STACK_SIZE
	.align		4
.L_132:
        /*0044*/ 	.byte	0x04, 0x1e
        /*0046*/ 	.short	(.L_134 - .L_133)
.L_133:
        /*0048*/ 	.word	0x00000000


	//----- nvinfo : EIATTR_CBANK_PARAM_SIZE
	.align		4
.L_134:
        /*004c*/ 	.byte	0x03, 0x19
        /*004e*/ 	.short	0x000c


	//----- nvinfo : EIATTR_PARAM_CBANK
	.align		4
        /*0050*/ 	.byte	0x04, 0x0a
        /*0052*/ 	.short	(.L_136 - .L_135)
	.align		4
.L_135:
        /*0054*/ 	.word	index@(.nv.constant0._Z12initArraySinIfEvPT_i)
        /*0058*/ 	.short	0x0380
        /*005a*/ 	.short	0x000c


	//----- nvinfo : EIATTR_SW_WAR
	.align		4
.L_136:
        /*005c*/ 	.byte	0x04, 0x36
        /*005e*/ 	.short	(.L_138 - .L_137)
.L_137:
        /*0060*/ 	.word	0x00000008
.L_138:


//--------------------- .nv.callgraph             --------------------------
	.section	.nv.callgraph,"",@"SHT_CUDA_CALLGRAPH"
	.align	4
	.sectionentsize	8
	.align		4
        /*0000*/ 	.word	0x00000000
	.align		4
        /*0004*/ 	.word	0xffffffff
	.align		4
        /*0008*/ 	.word	0x00000000
	.align		4
        /*000c*/ 	.word	0xfffffffe
	.align		4
        /*0010*/ 	.word	0x00000000
	.align		4
        /*0014*/ 	.word	0xfffffffd
	.align		4
        /*0018*/ 	.word	0x00000000
	.align		4
        /*001c*/ 	.word	0xfffffffc


//--------------------- .nv.constant4             --------------------------
	.section	.nv.constant4,"a",@progbits
	.align	8
	.align		8
.nv.constant4:
        /*0000*/ 	.dword	__cudart_i2opi_f
	.align		8
        /*0008*/ 	.dword	__cudart_i2opi_d
	.align		8
        /*0010*/ 	.dword	__cudart_sin_cos_coeffs


//--------------------- .text._Z15initArray__SinfIdEvPT_i --------------------------
	.section	.text._Z15initArray__SinfIdEvPT_i,"ax",@progbits
	.align	128
        .global         _Z15initArray__SinfIdEvPT_i
        .type           _Z15initArray__SinfIdEvPT_i,@function
        .size           _Z15initArray__SinfIdEvPT_i,(.L_x_98 - _Z15initArray__SinfIdEvPT_i)
        .other          _Z15initArray__SinfIdEvPT_i,@"STO_CUDA_ENTRY STV_DEFAULT"
_Z15initArray__SinfIdEvPT_i:
.text._Z15initArray__SinfIdEvPT_i:
[----:B------:R-:W-:Y:S01]  /*0000*/  LDC R1, c[0x0][0x37c] ;  /* 0x0000df00ff017b82 */ /* 0x000fe20000000800 */
[----:B------:R-:W0:Y:S07]  /*0010*/  S2R R3, SR_TID.X ;  /* 0x0000000000037919 */ /* 0x000e2e0000002100 */
[----:B------:R-:W0:Y:S01]  /*0020*/  S2UR UR4, SR_CTAID.X ;  /* 0x00000000000479c3 */ /* 0x000e220000002500 */
[----:B------:R-:W1:Y:S07]  /*0030*/  LDCU UR5, c[0x0][0x388] ;  /* 0x00007100ff0577ac */ /* 0x000e6e0008000800 */
[----:B------:R-:W0:Y:S02]  /*0040*/  LDC R2, c[0x0][0x360] ;  /* 0x0000d800ff027b82 */ /* 0x000e240000000800 */
[----:B0-----:R-:W-:-:S05]  /*0050*/  IMAD R3, R2, UR4, R3 ;  /* 0x0000000402037c24 */ /* 0x001fca000f8e0203 */
[----:B-1----:R-:W-:-:S13]  /*0060*/  ISETP.GE.AND P0, PT, R3, UR5, PT ;  /* 0x0000000503007c0c */ /* 0x002fda000bf06270 */
[----:B------:R-:W-:Y:S05]  /*0070*/  @P0 EXIT ;  /* 0x000000000000094d */ /* 0x000fea0003800000 */
[----:B------:R-:W-:Y:S01]  /*0080*/  IMAD.MOV.U32 R2, RZ, RZ, RZ ;  /* 0x000000ffff027224 */ /* 0x000fe200078e00ff */
[----:B------:R-:W0:Y:S01]  /*0090*/  LDCU.64 UR6, c[0x0][0x358] ;  /* 0x00006b00ff0677ac */ /* 0x000e220008000a00 */
[----:B------:R-:W-:Y:S01]  /*00a0*/  IMAD.MOV.U32 R7, RZ, RZ, 0x3bb60b61 ;  /* 0x3bb60b61ff077424 */ /* 0x000fe200078e00ff */
[----:B------:R-:W-:Y:S01]  /*00b0*/  BSSY.RECONVERGENT B1, `(.L_x_0) ;  /* 0x0000012000017945 */ /* 0x000fe20003800200 */
[----:B------:R-:W-:-:S04]  /*00c0*/  IMAD.HI R0, R3, -0x49f49f49, R2 ;  /* 0xb60b60b703007827 */ /* 0x000fc800078e0202 */
[----:B------:R-:W-:Y:S01]  /*00d0*/  IMAD.MOV.U32 R4, RZ, RZ, 0x43340000 ;  /* 0x43340000ff047424 */ /* 0x000fe200078e00ff */
[----:B------:R-:W-:-:S03]  /*00e0*/  SHF.R.U32.HI R5, RZ, 0x1f, R0 ;  /* 0x0000001fff057819 */ /* 0x000fc60000011600 */
[----:B------:R-:W-:Y:S01]  /*00f0*/  FFMA R4, R7, -R4, 1 ;  /* 0x3f80000007047423 */ /* 0x000fe20000000804 */
[----:B------:R-:W-:-:S05]  /*0100*/  LEA.HI.SX32 R5, R0, R5, 0x18 ;  /* 0x0000000500057211 */ /* 0x000fca00078fc2ff */
[----:B------:R-:W-:-:S05]  /*0110*/  IMAD R5, R5, -0x168, R3 ;  /* 0xfffffe9805057824 */ /* 0x000fca00078e0203 */
[----:B------:R-:W-:Y:S01]  /*0120*/  I2FP.F32.S32 R0, R5 ;  /* 0x0000000500007245 */ /* 0x000fe20000201400 */
[----:B------:R-:W-:-:S04]  /*0130*/  FFMA R5, R4, R7, 0.0055555556900799274445 ;  /* 0x3bb60b6104057423 */ /* 0x000fc80000000007 */
[----:B------:R-:W-:-:S04]  /*0140*/  FMUL R0, R0, 3.1415927410125732422 ;  /* 0x40490fdb00007820 */ /* 0x000fc80000400000 */
[----:B------:R-:W1:Y:S01]  /*0150*/  FCHK P0, R0, 180 ;  /* 0x4334000000007902 */ /* 0x000e620000000000 */
[----:B------:R-:W-:-:S04]  /*0160*/  FFMA R4, R0, R5, RZ ;  /* 0x0000000500047223 */ /* 0x000fc800000000ff */
[----:B------:R-:W-:-:S04]  /*0170*/  FFMA R6, R4, -180, R0 ;  /* 0xc334000004067823 */ /* 0x000fc80000000000 */
[----:B------:R-:W-:Y:S01]  /*0180*/  FFMA R4, R5, R6, R4 ;  /* 0x0000000605047223 */ /* 0x000fe20000000004 */
[----:B01----:R-:W-:Y:S06]  /*0190*/  @!P0 BRA `(.L_x_1) ;  /* 0x00000000000c8947 */ /* 0x003fec0003800000 */
[----:B------:R-:W-:-:S07]  /*01a0*/  MOV R4, 0x1c0 ;  /* 0x000001c000047802 */ /* 0x000fce0000000f00 */
[----:B------:R-:W-:Y:S05]  /*01b0*/  CALL.REL.NOINC `($__internal_0_$__cuda_sm3x_div_rn_noftz_f32_slowpath) ;  /* 0x0000000000247944 */ /* 0x000fea0003c00000 */
[----:B------:R-:W-:-:S07]  /*01c0*/  IMAD.MOV.U32 R4, RZ, RZ, R6 ;  /* 0x000000ffff047224 */ /* 0x000fce00078e0006 */
.L_x_1:
[----:B------:R-:W-:Y:S05]  /*01d0*/  BSYNC.RECONVERGENT B1 ;  /* 0x0000000000017941 */ /* 0x000fea0003800200 */
.L_x_0:
[----:B------:R-:W-:Y:S01]  /*01e0*/  FMUL.RZ R0, R4, 0.15915493667125701904 ;  /* 0x3e22f98304007820 */ /* 0x000fe2000040c000 */
[----:B------:R-:W0:Y:S03]  /*01f0*/  LDC.64 R6, c[0x0][0x380] ;  /* 0x0000e000ff067b82 */ /* 0x000e260000000a00 */
[----:B------:R-:W1:Y:S08]  /*0200*/  MUFU.SIN R4, R0 ;  /* 0x0000000000047308 */ /* 0x000e700000000400 */
[----:B-1----:R-:W1:Y:S01]  /*0210*/  F2F.F64.F32 R4, R4 ;  /* 0x0000000400047310 */ /* 0x002e620000201800 */
[----:B0-----:R-:W-:-:S05]  /*0220*/  IMAD.WIDE R2, R3, 0x8, R6 ;  /* 0x0000000803027825 */ /* 0x001fca00078e0206 */
[----:B-1----:R-:W-:Y:S01]  /*0230*/  STG.E.64 desc[UR6][R2.64], R4 ;  /* 0x0000000402007986 */ /* 0x002fe2000c101b06 */
[----:B------:R-:W-:Y:S05]  /*0240*/  EXIT ;  /* 0x000000000000794d */ /* 0x000fea0003800000 */
        .weak           $__internal_0_$__cuda_sm3x_div_rn_noftz_f32_slowpath
        .type           $__internal_0_$__cuda_sm3x_div_rn_noftz_f32_slowpath,@function
        .size           $__internal_0_$__cuda_sm3x_div_rn_noftz_f32_slowpath,(.L_x_98 - $__internal_0_$__cuda_sm3x_div_rn_noftz_f32_slowpath)
$__internal_0_$__cuda_sm3x_div_rn_noftz_f32_slowpath:
[--C-:B------:R-:W-:Y:S01]  /*0250*/  SHF.R.U32.HI R5, RZ, 0x17, R0.reuse ;  /* 0x00000017ff057819 */ /* 0x100fe20000011600 */
[----:B------:R-:W-:Y:S04]  /*0260*/  BSSY.RECONVERGENT B0, `(.L_x_2) ;  /* 0x000005c000007945 */ /* 0x000fe80003800200 */
[----:B------:R-:W-:Y:S01]  /*0270*/  BSSY.RELIABLE B2, `(.L_x_3) ;  /* 0x000001a000027945 */ /* 0x000fe20003800100 */
[----:B------:R-:W-:Y:S01]  /*0280*/  IMAD.MOV.U32 R6, RZ, RZ, R0 ;  /* 0x000000ffff067224 */ /* 0x000fe200078e0000 */
[----:B------:R-:W-:-:S05]  /*0290*/  LOP3.LUT R5, R5, 0xff, RZ, 0xc0, !PT ;  /* 0x000000ff05057812 */ /* 0x000fca00078ec0ff */
[----:B------:R-:W-:-:S05]  /*02a0*/  VIADD R8, R5, 0xffffffff ;  /* 0xffffffff05087836 */ /* 0x000fca0000000000 */
[----:B------:R-:W-:-:S13]  /*02b0*/  ISETP.GT.U32.OR P0, PT, R8, 0xfd, !PT ;  /* 0x000000fd0800780c */ /* 0x000fda0007f04470 */
[----:B------:R-:W-:Y:S01]  /*02c0*/  @!P0 IMAD.MOV.U32 R7, RZ, RZ, RZ ;  /* 0x000000ffff078224 */ /* 0x000fe200078e00ff */
[----:B------:R-:W-:Y:S06]  /*02d0*/  @!P0 BRA `(.L_x_4) ;  /* 0x00000000004c8947 */ /* 0x000fec0003800000 */
[----:B------:R-:W-:-:S13]  /*02e0*/  FSETP.GTU.FTZ.AND P0, PT, |R0|, +INF , PT ;  /* 0x7f8000000000780b */ /* 0x000fda0003f1c200 */
[----:B------:R-:W-:Y:S05]  /*02f0*/  @P0 BREAK.RELIABLE B2 ;  /* 0x0000000000020942 */ /* 0x000fea0003800100 */
[----:B------:R-:W-:Y:S05]  /*0300*/  @P0 BRA `(.L_x_5) ;  /* 0x0000000400400947 */ /* 0x000fea0003800000 */
[----:B------:R-:W-:-:S05]  /*0310*/  IMAD.MOV.U32 R7, RZ, RZ, 0x43340000 ;  /* 0x43340000ff077424 */ /* 0x000fca00078e00ff */
[----:B------:R-:W-:-:S13]  /*0320*/  LOP3.LUT P0, RZ, R7, 0x7fffffff, R6, 0xc8, !PT ;  /* 0x7fffffff07ff7812 */ /* 0x000fda000780c806 */
[----:B------:R-:W-:Y:S05]  /*0330*/  @!P0 BREAK.RELIABLE B2 ;  /* 0x0000000000028942 */ /* 0x000fea0003800100 */
[----:B------:R-:W-:Y:S05]  /*0340*/  @!P0 BRA `(.L_x_6) ;  /* 0x0000000400288947 */ /* 0x000fea0003800000 */
[----:B------:R-:W-:-:S13]  /*0350*/  LOP3.LUT P0, RZ, R6, 0x7fffffff, RZ, 0xc0, !PT ;  /* 0x7fffffff06ff7812 */ /* 0x000fda000780c0ff */
[----:B------:R-:W-:Y:S05]  /*0360*/  @!P0 BREAK.RELIABLE B2 ;  /* 0x0000000000028942 */ /* 0x000fea0003800100 */
[----:B------:R-:W-:Y:S05]  /*0370*/  @!P0 BRA `(.L_x_7) ;  /* 0x0000000400148947 */ /* 0x000fea0003800000 */
[----:B------:R-:W-:Y:S02]  /*0380*/  FSETP.NEU.FTZ.AND P0, PT, |R0|, +INF , PT ;  /* 0x7f8000000000780b */ /* 0x000fe40003f1d200 */
[----:B------:R-:W-:-:S04]  /*0390*/  LOP3.LUT P1, RZ, R7, 0x7fffffff, RZ, 0xc0, !PT ;  /* 0x7fffffff07ff7812 */ /* 0x000fc8000782c0ff */
[----:B------:R-:W-:-:S13]  /*03a0*/  PLOP3.LUT P0, PT, P0, P1, PT, 0x2f, 0xf2 ;  /* 0x0000000000f2781c */ /* 0x000fda0000702577 */
[----:B------:R-:W-:Y:S05]  /*03b0*/  @P0 BREAK.RELIABLE B2 ;  /* 0x0000000000020942 */ /* 0x000fea0003800100 */
[----:B------:R-:W-:Y:S05]  /*03c0*/  @P0 BRA `(.L_x_8) ;  /* 0x0000000000f40947 */ /* 0x000fea0003800000 */
[----:B------:R-:W-:-:S13]  /*03d0*/  ISETP.GE.AND P0, PT, R8, RZ, PT ;  /* 0x000000ff0800720c */ /* 0x000fda0003f06270 */
[----:B------:R-:W-:Y:S02]  /*03e0*/  @P0 IMAD.MOV.U32 R7, RZ, RZ, RZ ;  /* 0x000000ffff070224 */ /* 0x000fe400078e00ff */
[----:B------:R-:W-:Y:S01]  /*03f0*/  @!P0 FFMA R6, R0, 1.84467440737095516160e+19, RZ ;  /* 0x5f80000000068823 */ /* 0x000fe200000000ff */
[----:B------:R-:W-:-:S07]  /*0400*/  @!P0 IMAD.MOV.U32 R7, RZ, RZ, -0x40 ;  /* 0xffffffc0ff078424 */ /* 0x000fce00078e00ff */
.L_x_4:
[----:B------:R-:W-:Y:S05]  /*0410*/  BSYNC.RELIABLE B2 ;  /* 0x0000000000027941 */ /* 0x000fea0003800100 */
.L_x_3:
[----:B------:R-:W-:Y:S01]  /*0420*/  UMOV UR4, 0x43340000 ;  /* 0x4334000000047882 */ /* 0x000fe20000000000 */
[----:B------:R-:W-:Y:S01]  /*0430*/  VIADD R5, R5, 0xffffff81 ;  /* 0xffffff8105057836 */ /* 0x000fe20000000000 */
[----:B------:R-:W-:Y:S01]  /*0440*/  UIADD3 UR4, UPT, UPT, UR4, -0x3800000, URZ ;  /* 0xfc80000004047890 */ /* 0x000fe2000fffe0ff */
[----:B------:R-:W-:Y:S02]  /*0450*/  BSSY.RECONVERGENT B2, `(.L_x_9) ;  /* 0x0000033000027945 */ /* 0x000fe40003800200 */
[----:B------:R-:W-:Y:S01]  /*0460*/  IMAD R0, R5, -0x800000, R6 ;  /* 0xff80000005007824 */ /* 0x000fe200078e0206 */
[----:B------:R-:W-:Y:S02]  /*0470*/  IADD3 R7, PT, PT, R7, -0x7, R5 ;  /* 0xfffffff907077810 */ /* 0x000fe40007ffe005 */
[----:B------:R-:W-:-:S03]  /*0480*/  FADD.FTZ R9, -RZ, -UR4 ;  /* 0x80000004ff097e21 */ /* 0x000fc60008010100 */
[----:B------:R-:W0:Y:S02]  /*0490*/  MUFU.RCP R8, UR4 ;  /* 0x0000000400087d08 */ /* 0x000e240008001000 */
[----:B0-----:R-:W-:-:S04]  /*04a0*/  FFMA R11, R8, R9, 1 ;  /* 0x3f800000080b7423 */ /* 0x001fc80000000009 */
[----:B------:R-:W-:-:S04]  /*04b0*/  FFMA R11, R8, R11, R8 ;  /* 0x0000000b080b7223 */ /* 0x000fc80000000008 */
[----:B------:R-:W-:-:S04]  /*04c0*/  FFMA R6, R0, R11, RZ ;  /* 0x0000000b00067223 */ /* 0x000fc800000000ff */
[----:B------:R-:W-:-:S04]  /*04d0*/  FFMA R8, R9, R6, R0 ;  /* 0x0000000609087223 */ /* 0x000fc80000000000 */
[----:B------:R-:W-:-:S04]  /*04e0*/  FFMA R8, R11, R8, R6 ;  /* 0x000000080b087223 */ /* 0x000fc80000000006 */
[----:B------:R-:W-:-:S04]  /*04f0*/  FFMA R9, R9, R8, R0 ;  /* 0x0000000809097223 */ /* 0x000fc80000000000 */
[----:B------:R-:W-:-:S05]  /*0500*/  FFMA R6, R11, R9, R8 ;  /* 0x000000090b067223 */ /* 0x000fca0000000008 */
[----:B------:R-:W-:-:S04]  /*0510*/  SHF.R.U32.HI R0, RZ, 0x17, R6 ;  /* 0x00000017ff007819 */ /* 0x000fc80000011606 */
[----:B------:R-:W-:-:S05]  /*0520*/  LOP3.LUT R0, R0, 0xff, RZ, 0xc0, !PT ;  /* 0x000000ff00007812 */ /* 0x000fca00078ec0ff */
[----:B------:R-:W-:-:S04]  /*0530*/  IMAD.IADD R10, R0, 0x1, R7 ;  /* 0x00000001000a7824 */ /* 0x000fc800078e0207 */
[----:B------:R-:W-:-:S05]  /*0540*/  VIADD R0, R10, 0xffffffff ;  /* 0xffffffff0a007836 */ /* 0x000fca0000000000 */
[----:B------:R-:W-:-:S13]  /*0550*/  ISETP.GE.U32.AND P0, PT, R0, 0xfe, PT ;  /* 0x000000fe0000780c */ /* 0x000fda0003f06070 */
[----:B------:R-:W-:Y:S05]  /*0560*/  @!P0 BRA `(.L_x_10) ;  /* 0x0000000000808947 */ /* 0x000fea0003800000 */
[----:B------:R-:W-:-:S13]  /*0570*/  ISETP.GT.AND P0, PT, R10, 0xfe, PT ;  /* 0x000000fe0a00780c */ /* 0x000fda0003f04270 */
[----:B------:R-:W-:Y:S05]  /*0580*/  @P0 BRA `(.L_x_11) ;  /* 0x00000000006c0947 */ /* 0x000fea0003800000 */
[----:B------:R-:W-:-:S13]  /*0590*/  ISETP.GE.AND P0, PT, R10, 0x1, PT ;  /* 0x000000010a00780c */ /* 0x000fda0003f06270 */
[----:B------:R-:W-:Y:S05]  /*05a0*/  @P0 BRA `(.L_x_12) ;  /* 0x0000000000740947 */ /* 0x000fea0003800000 */
[----:B------:R-:W-:Y:S02]  /*05b0*/  ISETP.GE.AND P0, PT, R10, -0x18, PT ;  /* 0xffffffe80a00780c */ /* 0x000fe40003f06270 */
[----:B------:R-:W-:-:S11]  /*05c0*/  LOP3.LUT R6, R6, 0x80000000, RZ, 0xc0, !PT ;  /* 0x8000000006067812 */ /* 0x000fd600078ec0ff */
[----:B------:R-:W-:Y:S05]  /*05d0*/  @!P0 BRA `(.L_x_12) ;  /* 0x0000000000688947 */ /* 0x000fea0003800000 */
[CC--:B------:R-:W-:Y:S01]  /*05e0*/  FFMA.RZ R0, R11.reuse, R9.reuse, R8 ;  /* 0x000000090b007223 */ /* 0x0c0fe2000000c008 */
[----:B------:R-:W-:Y:S01]  /*05f0*/  IMAD.MOV R7, RZ, RZ, -R10 ;  /* 0x000000ffff077224 */ /* 0x000fe200078e0a0a */
[C---:B------:R-:W-:Y:S02]  /*0600*/  ISETP.NE.AND P2, PT, R10.reuse, RZ, PT ;  /* 0x000000ff0a00720c */ /* 0x040fe40003f45270 */
[----:B------:R-:W-:Y:S02]  /*0610*/  ISETP.NE.AND P1, PT, R10, RZ, PT ;  /* 0x000000ff0a00720c */ /* 0x000fe40003f25270 */
[----:B------:R-:W-:Y:S01]  /*0620*/  LOP3.LUT R5, R0, 0x7fffff, RZ, 0xc0, !PT ;  /* 0x007fffff00057812 */ /* 0x000fe200078ec0ff */
[CCC-:B------:R-:W-:Y:S01]  /*0630*/  FFMA.RP R0, R11.reuse, R9.reuse, R8.reuse ;  /* 0x000000090b007223 */ /* 0x1c0fe20000008008 */
[----:B------:R-:W-:Y:S01]  /*0640*/  FFMA.RM R11, R11, R9, R8 ;  /* 0x000000090b0b7223 */ /* 0x000fe20000004008 */
[----:B------:R-:W-:Y:S01]  /*0650*/  VIADD R8, R10, 0x20 ;  /* 0x000000200a087836 */ /* 0x000fe20000000000 */
[----:B------:R-:W-:-:S03]  /*0660*/  LOP3.LUT R5, R5, 0x800000, RZ, 0xfc, !PT ;  /* 0x0080000005057812 */ /* 0x000fc600078efcff */
[----:B------:R-:W-:Y:S02]  /*0670*/  FSETP.NEU.FTZ.AND P0, PT, R0, R11, PT ;  /* 0x0000000b0000720b */ /* 0x000fe40003f1d000 */
[----:B------:R-:W-:Y:S02]  /*0680*/  SHF.L.U32 R8, R5, R8, RZ ;  /* 0x0000000805087219 */ /* 0x000fe400000006ff */
[----:B------:R-:W-:Y:S02]  /*0690*/  SEL R0, R7, RZ, P2 ;  /* 0x000000ff07007207 */ /* 0x000fe40001000000 */
[----:B------:R-:W-:Y:S02]  /*06a0*/  ISETP.NE.AND P1, PT, R8, RZ, P1 ;  /* 0x000000ff0800720c */ /* 0x000fe40000f25270 */
[----:B------:R-:W-:Y:S02]  /*06b0*/  SHF.R.U32.HI R0, RZ, R0, R5 ;  /* 0x00000000ff007219 */ /* 0x000fe40000011605 */
[----:B------:R-:W-:-:S02]  /*06c0*/  PLOP3.LUT P0, PT, P0, P1, PT, 0xf8, 0x8f ;  /* 0x00000000008f781c */ /* 0x000fc40000703f70 */
[----:B------:R-:W-:Y:S02]  /*06d0*/  SHF.R.U32.HI R8, RZ, 0x1, R0 ;  /* 0x00000001ff087819 */ /* 0x000fe40000011600 */
[----:B------:R-:W-:-:S04]  /*06e0*/  SEL R5, RZ, 0x1, !P0 ;  /* 0x00000001ff057807 */ /* 0x000fc80004000000 */
[----:B------:R-:W-:-:S04]  /*06f0*/  LOP3.LUT R5, R5, 0x1, R8, 0xf8, !PT ;  /* 0x0000000105057812 */ /* 0x000fc800078ef808 */
[----:B------:R-:W-:-:S05]  /*0700*/  LOP3.LUT R5, R5, R0, RZ, 0xc0, !PT ;  /* 0x0000000005057212 */ /* 0x000fca00078ec0ff */
[----:B------:R-:W-:-:S05]  /*0710*/  IMAD.IADD R5, R8, 0x1, R5 ;  /* 0x0000000108057824 */ /* 0x000fca00078e0205 */
[----:B------:R-:W-:Y:S01]  /*0720*/  LOP3.LUT R6, R5, R6, RZ, 0xfc, !PT ;  /* 0x0000000605067212 */ /* 0x000fe200078efcff */
[----:B------:R-:W-:Y:S06]  /*0730*/  BRA `(.L_x_12) ;  /* 0x0000000000107947 */ /* 0x000fec0003800000 */
.L_x_11:
[----:B------:R-:W-:-:S04]  /*0740*/  LOP3.LUT R6, R6, 0x80000000, RZ, 0xc0, !PT ;  /* 0x8000000006067812 */ /* 0x000fc800078ec0ff */
[----:B------:R-:W-:Y:S01]  /*0750*/  LOP3.LUT R6, R6, 0x7f800000, RZ, 0xfc, !PT ;  /* 0x7f80000006067812 */ /* 0x000fe200078efcff */
[----:B------:R-:W-:Y:S06]  /*0760*/  BRA `(.L_x_12) ;  /* 0x0000000000047947 */ /* 0x000fec0003800000 */
.L_x_10:
[----:B------:R-:W-:-:S07]  /*0770*/  IMAD R6, R7, 0x800000, R6 ;  /* 0x0080000007067824 */ /* 0x000fce00078e0206 */
.L_x_12:
[----:B------:R-:W-:Y:S05]  /*0780*/  BSYNC.RECONVERGENT B2 ;  /* 0x0000000000027941 */ /* 0x000fea0003800200 */
.L_x_9:
[----:B------:R-:W-:Y:S05]  /*0790*/  BRA `(.L_x_13) ;  /* 0x0000000000207947 */ /* 0x000fea0003800000 */
.L_x_8:
[----:B------:R-:W-:-:S04]  /*07a0*/  LOP3.LUT R6, R7, 0x80000000, R6, 0x48, !PT ;  /* 0x8000000007067812 */ /* 0x000fc800078e4806 */
[----:B------:R-:W-:Y:S01]  /*07b0*/  LOP3.LUT R6, R6, 0x7f800000, RZ, 0xfc, !PT ;  /* 0x7f80000006067812 */ /* 0x000fe200078efcff */
[----:B------:R-:W-:Y:S06]  /*07c0*/  BRA `(.L_x_13) ;  /* 0x0000000000147947 */ /* 0x000fec0003800000 */
.L_x_7:
[----:B------:R-:W-:Y:S01]  /*07d0*/  LOP3.LUT R6, R7, 0x80000000, R6, 0x48, !PT ;  /* 0x8000000007067812 */ /* 0x000fe200078e4806 */
[----:B------:R-:W-:Y:S06]  /*07e0*/  BRA `(.L_x_13) ;  /* 0x00000000000c7947 */ /* 0x000fec0003800000 */
.L_x_6:
[----:B------:R-:W0:Y:S01]  /*07f0*/  MUFU.RSQ R6, -QNAN ;  /* 0xffc0000000067908 */ /* 0x000e220000001400 */
[----:B------:R-:W-:Y:S05]  /*0800*/  BRA `(.L_x_13) ;  /* 0x0000000000047947 */ /* 0x000fea0003800000 */
.L_x_5:
[----:B------:R-:W-:-:S07]  /*0810*/  FADD.FTZ R6, R0, 180 ;  /* 0x4334000000067421 */ /* 0x000fce0000010000 */
.L_x_13:
[----:B------:R-:W-:Y:S05]  /*0820*/  BSYNC.RECONVERGENT B0 ;  /* 0x0000000000007941 */ /* 0x000fea0003800200 */
.L_x_2:
[----:B------:R-:W-:-:S04]  /*0830*/  IMAD.MOV.U32 R5, RZ, RZ, 0x0 ;  /* 0x00000000ff057424 */ /* 0x000fc800078e00ff */
[----:B0-----:R-:W-:Y:S05]  /*0840*/  RET.REL.NODEC R4 `(_Z15initArray__SinfIdEvPT_i) ;  /* 0xfffffff404ec7950 */ /* 0x001fea0003c3ffff */
.L_x_14:
[----:B------:R-:W-:-:S00]  /*0850*/  BRA `(.L_x_14) ;  /* 0xfffffffc00fc7947 */ /* 0x000fc0000383ffff */
[----:B------:R-:W-:-:S00]  /*0860*/  NOP ;  /* 0x0000000000007918 */ /* 0x000fc00000000000 */
        /* <DEDUP_REMOVED lines=9> */
.L_x_98:


//--------------------- .text._Z13initArraySinfIdEvPT_i --------------------------
	.section	.text._Z13initArraySinfIdEvPT_i,"ax",@progbits
	.align	128
        .global         _Z13initArraySinfIdEvPT_i
        .type           _Z13initArraySinfIdEvPT_i,@function
        .size           _Z13initArraySinfIdEvPT_i,(.L_x_99 - _Z13initArraySinfIdEvPT_i)
        .other          _Z13initArraySinfIdEvPT_i,@"STO_CUDA_ENTRY STV_DEFAULT"
_Z13initArraySinfIdEvPT_i:
.text._Z13initArraySinfIdEvPT_i:
[----:B------:R-:W0:Y:S01]  /*0000*/  LDC R1, c[0x0][0x37c] ;  /* 0x0000df00ff017b82 */ /* 0x000e220000000800 */
[----:B------:R-:W1:Y:S07]  /*0010*/  S2R R9, SR_TID.X ;  /* 0x0000000000097919 */ /* 0x000e6e0000002100 */
[----:B------:R-:W1:Y:S01]  /*0020*/  S2UR UR4, SR_CTAID.X ;  /* 0x00000000000479c3 */ /* 0x000e620000002500 */
[----:B------:R-:W2:Y:S01]  /*0030*/  LDCU UR5, c[0x0][0x388] ;  /* 0x00007100ff0577ac */ /* 0x000ea20008000800 */
[----:B0-----:R-:W-:-:S06]  /*0040*/  VIADD R1, R1, 0xffffffe0 ;  /* 0xffffffe001017836 */ /* 0x001fcc0000000000 */
[----:B------:R-:W1:Y:S02]  /*0050*/  LDC R8, c[0x0][0x360] ;  /* 0x0000d800ff087b82 */ /* 0x000e640000000800 */
[----:B-1----:R-:W-:-:S05]  /*0060*/  IMAD R9, R8, UR4, R9 ;  /* 0x0000000408097c24 */ /* 0x002fca000f8e0209 */
[----:B--2---:R-:W-:-:S13]  /*0070*/  ISETP.GE.AND P0, PT, R9, UR5, PT ;  /* 0x0000000509007c0c */ /* 0x004fda000bf06270 */
[----:B------:R-:W-:Y:S05]  /*0080*/  @P0 EXIT ;  /* 0x000000000000094d */ /* 0x000fea0003800000 */
[----:B------:R-:W-:Y:S01]  /*0090*/  IMAD.MOV.U32 R8, RZ, RZ, RZ ;  /* 0x000000ffff087224 */ /* 0x000fe200078e00ff */
[----:B------:R-:W-:Y:S01]  /*00a0*/  BSSY.RECONVERGENT B1, `(.L_x_15) ;  /* 0x0000013000017945 */ /* 0x000fe20003800200 */
[----:B------:R-:W-:Y:S02]  /*00b0*/  IMAD.MOV.U32 R5, RZ, RZ, 0x3bb60b61 ;  /* 0x3bb60b61ff057424 */ /* 0x000fe400078e00ff */
[----:B------:R-:W-:-:S04]  /*00c0*/  IMAD.HI R0, R9, -0x49f49f49, R8 ;  /* 0xb60b60b709007827 */ /* 0x000fc800078e0208 */
[----:B------:R-:W-:Y:S01]  /*00d0*/  IMAD.MOV.U32 R2, RZ, RZ, 0x43340000 ;  /* 0x43340000ff027424 */ /* 0x000fe200078e00ff */
[----:B------:R-:W-:-:S03]  /*00e0*/  SHF.R.U32.HI R3, RZ, 0x1f, R0 ;  /* 0x0000001fff037819 */ /* 0x000fc60000011600 */
[----:B------:R-:W-:Y:S01]  /*00f0*/  FFMA R2, R5, -R2, 1 ;  /* 0x3f80000005027423 */ /* 0x000fe20000000802 */
[----:B------:R-:W-:-:S03]  /*0100*/  LEA.HI.SX32 R3, R0, R3, 0x18 ;  /* 0x0000000300037211 */ /* 0x000fc600078fc2ff */
[----:B------:R-:W-:Y:S02]  /*0110*/  FFMA R5, R2, R5, 0.0055555556900799274445 ;  /* 0x3bb60b6102057423 */ /* 0x000fe40000000005 */
[----:B------:R-:W-:-:S05]  /*0120*/  IMAD R3, R3, -0x168, R9 ;  /* 0xfffffe9803037824 */ /* 0x000fca00078e0209 */
[----:B------:R-:W-:-:S05]  /*0130*/  I2FP.F32.S32 R0, R3 ;  /* 0x0000000300007245 */ /* 0x000fca0000201400 */
[----:B------:R-:W-:-:S04]  /*0140*/  FMUL R0, R0, 3.1415927410125732422 ;  /* 0x40490fdb00007820 */ /* 0x000fc80000400000 */
[----:B------:R-:W0:Y:S01]  /*0150*/  FCHK P0, R0, 180 ;  /* 0x4334000000007902 */ /* 0x000e220000000000 */
[----:B------:R-:W-:-:S04]  /*0160*/  FFMA R2, R0, R5, RZ ;  /* 0x0000000500027223 */ /* 0x000fc800000000ff */
[----:B------:R-:W-:-:S04]  /*0170*/  FFMA R3, R2, -180, R0 ;  /* 0xc334000002037823 */ /* 0x000fc80000000000 */
[----:B------:R-:W-:Y:S01]  /*0180*/  FFMA R5, R5, R3, R2 ;  /* 0x0000000305057223 */ /* 0x000fe20000000002 */
[----:B0-----:R-:W-:Y:S06]  /*0190*/  @!P0 BRA `(.L_x_16) ;  /* 0x00000000000c8947 */ /* 0x001fec0003800000 */
[----:B------:R-:W-:-:S07]  /*01a0*/  MOV R2, 0x1c0 ;  /* 0x000001c000027802 */ /* 0x000fce0000000f00 */
[----:B------:R-:W-:Y:S05]  /*01b0*/  CALL.REL.NOINC `($__internal_1_$__cuda_sm3x_div_rn_noftz_f32_slowpath) ;  /* 0x0000000400687944 */ /* 0x000fea0003c00000 */
[----:B------:R-:W-:-:S07]  /*01c0*/  IMAD.MOV.U32 R5, RZ, RZ, R4 ;  /* 0x000000ffff057224 */ /* 0x000fce00078e0004 */
.L_x_16:
[----:B------:R-:W-:Y:S05]  /*01d0*/  BSYNC.RECONVERGENT B1 ;  /* 0x0000000000017941 */ /* 0x000fea0003800200 */
.L_x_15:
[C---:B------:R-:W-:Y:S01]  /*01e0*/  FMUL R0, R5.reuse, 0.63661974668502807617 ;  /* 0x3f22f98305007820 */ /* 0x040fe20000400000 */
[----:B------:R-:W-:Y:S01]  /*01f0*/  FSETP.GE.AND P0, PT, |R5|, 105615, PT ;  /* 0x47ce47800500780b */ /* 0x000fe20003f06200 */
[----:B------:R-:W0:Y:S01]  /*0200*/  LDCU.64 UR6, c[0x0][0x358] ;  /* 0x00006b00ff0677ac */ /* 0x000e220008000a00 */
[----:B------:R-:W-:Y:S03]  /*0210*/  BSSY.RECONVERGENT B0, `(.L_x_17) ;  /* 0x000003e000007945 */ /* 0x000fe60003800200 */
[----:B------:R-:W1:Y:S02]  /*0220*/  F2I.NTZ R0, R0 ;  /* 0x0000000000007305 */ /* 0x000e640000203100 */
[----:B-1----:R-:W-:-:S05]  /*0230*/  I2FP.F32.S32 R2, R0 ;  /* 0x0000000000027245 */ /* 0x002fca0000201400 */
[----:B------:R-:W-:-:S04]  /*0240*/  FFMA R3, R2, -1.5707962512969970703, R5 ;  /* 0xbfc90fda02037823 */ /* 0x000fc80000000005 */
[----:B------:R-:W-:-:S04]  /*0250*/  FFMA R3, R2, -7.5497894158615963534e-08, R3 ;  /* 0xb3a2216802037823 */ /* 0x000fc80000000003 */
[----:B------:R-:W-:Y:S01]  /*0260*/  FFMA R2, R2, -5.3903029534742383927e-15, R3 ;  /* 0xa7c234c502027823 */ /* 0x000fe20000000003 */
[----:B0-----:R-:W-:Y:S06]  /*0270*/  @!P0 BRA `(.L_x_18) ;  /* 0x0000000000dc8947 */ /* 0x001fec0003800000 */
[----:B------:R-:W-:-:S13]  /*0280*/  FSETP.NEU.AND P0, PT, |R5|, +INF , PT ;  /* 0x7f8000000500780b */ /* 0x000fda0003f0d200 */
[----:B------:R-:W-:Y:S01]  /*0290*/  @!P0 FMUL R2, RZ, R5 ;  /* 0x00000005ff028220 */ /* 0x000fe20000400000 */
[----:B------:R-:W-:Y:S01]  /*02a0*/  @!P0 IMAD.MOV.U32 R0, RZ, RZ, RZ ;  /* 0x000000ffff008224 */ /* 0x000fe200078e00ff */
[----:B------:R-:W-:Y:S06]  /*02b0*/  @!P0 BRA `(.L_x_18) ;  /* 0x0000000000cc8947 */ /* 0x000fec0003800000 */
[----:B------:R-:W-:Y:S01]  /*02c0*/  IMAD.SHL.U32 R2, R5, 0x100, RZ ;  /* 0x0000010005027824 */ /* 0x000fe200078e00ff */
[----:B------:R-:W0:Y:S01]  /*02d0*/  LDCU.64 UR8, c[0x4][URZ] ;  /* 0x01000000ff0877ac */ /* 0x000e220008000a00 */
[----:B------:R-:W-:Y:S02]  /*02e0*/  IMAD.MOV.U32 R6, RZ, RZ, RZ ;  /* 0x000000ffff067224 */ /* 0x000fe400078e00ff */
[----:B------:R-:W-:Y:S01]  /*02f0*/  IMAD.MOV.U32 R0, RZ, RZ, R1 ;  /* 0x000000ffff007224 */ /* 0x000fe200078e0001 */
[----:B------:R-:W-:Y:S01]  /*0300*/  LOP3.LUT R13, R2, 0x80000000, RZ, 0xfc, !PT ;  /* 0x80000000020d7812 */ /* 0x000fe200078efcff */
[----:B------:R-:W-:Y:S01]  /*0310*/  UMOV UR5, URZ ;  /* 0x000000ff00057c82 */ /* 0x000fe20008000000 */
[----:B------:R-:W-:-:S05]  /*0320*/  UMOV UR4, URZ ;  /* 0x000000ff00047c82 */ /* 0x000fca0008000000 */
.L_x_19:
[----:B0-----:R-:W-:Y:S02]  /*0330*/  IMAD.U32 R10, RZ, RZ, UR8 ;  /* 0x00000008ff0a7e24 */ /* 0x001fe4000f8e00ff */
[----:B------:R-:W-:-:S05]  /*0340*/  IMAD.U32 R11, RZ, RZ, UR9 ;  /* 0x00000009ff0b7e24 */ /* 0x000fca000f8e00ff */
[----:B------:R-:W2:Y:S01]  /*0350*/  LDG.E.CONSTANT R2, desc[UR6][R10.64] ;  /* 0x000000060a027981 */ /* 0x000ea2000c1e9900 */
[----:B------:R-:W-:Y:S02]  /*0360*/  UIADD3 UR8, UP0, UPT, UR8, 0x4, URZ ;  /* 0x0000000408087890 */ /* 0x000fe4000ff1e0ff */
[----:B------:R-:W-:Y:S02]  /*0370*/  UIADD3 UR4, UPT, UPT, UR4, 0x1, URZ ;  /* 0x0000000104047890 */ /* 0x000fe4000fffe0ff */
[----:B------:R-:W-:Y:S02]  /*0380*/  UIADD3.X UR9, UPT, UPT, URZ, UR9, URZ, UP0, !UPT ;  /* 0x00000009ff097290 */ /* 0x000fe400087fe4ff */
[----:B------:R-:W-:Y:S01]  /*0390*/  UISETP.NE.AND UP0, UPT, UR4, 0x6, UPT ;  /* 0x000000060400788c */ /* 0x000fe2000bf05270 */
[----:B--2---:R-:W-:-:S03]  /*03a0*/  IMAD.WIDE.U32 R2, R2, R13, RZ ;  /* 0x0000000d02027225 */ /* 0x004fc600078e00ff */
[----:B------:R-:W-:-:S04]  /*03b0*/  IADD3 R7, P0, PT, R2, R6, RZ ;  /* 0x0000000602077210 */ /* 0x000fc80007f1e0ff */
[----:B------:R-:W-:Y:S01]  /*03c0*/  IADD3.X R6, PT, PT, R3, UR5, RZ, P0, !PT ;  /* 0x0000000503067c10 */ /* 0x000fe200087fe4ff */
[----:B------:R0:W-:Y:S02]  /*03d0*/  STL [R0], R7 ;  /* 0x0000000700007387 */ /* 0x0001e40000100800 */
[----:B0-----:R-:W-:Y:S01]  /*03e0*/  VIADD R0, R0, 0x4 ;  /* 0x0000000400007836 */ /* 0x001fe20000000000 */
[----:B------:R-:W-:Y:S06]  /*03f0*/  BRA.U UP0, `(.L_x_19) ;  /* 0xfffffffd00cc7547 */ /* 0x000fec000b83ffff */
[----:B------:R-:W-:Y:S01]  /*0400*/  SHF.R.U32.HI R4, RZ, 0x17, R5 ;  /* 0x00000017ff047819 */ /* 0x000fe20000011605 */
[----:B------:R0:W-:Y:S03]  /*0410*/  STL [R1+0x18], R6 ;  /* 0x0000180601007387 */ /* 0x0001e60000100800 */
[C---:B------:R-:W-:Y:S02]  /*0420*/  LOP3.LUT R0, R4.reuse, 0xe0, RZ, 0xc0, !PT ;  /* 0x000000e004007812 */ /* 0x040fe400078ec0ff */
[----:B------:R-:W-:-:S03]  /*0430*/  LOP3.LUT P0, RZ, R4, 0x1f, RZ, 0xc0, !PT ;  /* 0x0000001f04ff7812 */ /* 0x000fc6000780c0ff */
[----:B------:R-:W-:-:S05]  /*0440*/  VIADD R0, R0, 0xffffff80 ;  /* 0xffffff8000007836 */ /* 0x000fca0000000000 */
[----:B------:R-:W-:-:S05]  /*0450*/  SHF.R.U32.HI R0, RZ, 0x5, R0 ;  /* 0x00000005ff007819 */ /* 0x000fca0000011600 */
[----:B------:R-:W-:-:S05]  /*0460*/  IMAD R7, R0, -0x4, R1 ;  /* 0xfffffffc00077824 */ /* 0x000fca00078e0201 */
[----:B------:R-:W2:Y:S04]  /*0470*/  LDL R0, [R7+0x18] ;  /* 0x0000180007007983 */ /* 0x000ea80000100800 */
[----:B------:R-:W2:Y:S04]  /*0480*/  LDL R3, [R7+0x14] ;  /* 0x0000140007037983 */ /* 0x000ea80000100800 */
[----:B------:R-:W3:Y:S01]  /*0490*/  @P0 LDL R2, [R7+0x10] ;  /* 0x0000100007020983 */ /* 0x000ee20000100800 */
[----:B------:R-:W-:Y:S01]  /*04a0*/  LOP3.LUT R4, R4, 0x1f, RZ, 0xc0, !PT ;  /* 0x0000001f04047812 */ /* 0x000fe200078ec0ff */
[----:B------:R-:W-:Y:S01]  /*04b0*/  UMOV UR4, 0x54442d19 ;  /* 0x54442d1900047882 */ /* 0x000fe20000000000 */
[----:B------:R-:W-:-:S02]  /*04c0*/  UMOV UR5, 0x3bf921fb ;  /* 0x3bf921fb00057882 */ /* 0x000fc40000000000 */
[-C--:B--2---:R-:W-:Y:S02]  /*04d0*/  @P0 SHF.L.W.U32.HI R0, R3, R4.reuse, R0 ;  /* 0x0000000403000219 */ /* 0x084fe40000010e00 */
[----:B---3--:R-:W-:Y:S02]  /*04e0*/  @P0 SHF.L.W.U32.HI R3, R2, R4, R3 ;  /* 0x0000000402030219 */ /* 0x008fe40000010e03 */
[----:B------:R-:W-:Y:S02]  /*04f0*/  ISETP.GE.AND P0, PT, R5, RZ, PT ;  /* 0x000000ff0500720c */ /* 0x000fe40003f06270 */
[C---:B------:R-:W-:Y:S01]  /*0500*/  SHF.L.W.U32.HI R2, R3.reuse, 0x2, R0 ;  /* 0x0000000203027819 */ /* 0x040fe20000010e00 */
[----:B------:R-:W-:-:S03]  /*0510*/  IMAD.SHL.U32 R3, R3, 0x4, RZ ;  /* 0x0000000403037824 */ /* 0x000fc600078e00ff */
[----:B------:R-:W-:Y:S02]  /*0520*/  SHF.R.S32.HI R4, RZ, 0x1f, R2 ;  /* 0x0000001fff047819 */ /* 0x000fe40000011402 */
[----:B------:R-:W-:Y:S02]  /*0530*/  LOP3.LUT R5, R2, R5, RZ, 0x3c, !PT ;  /* 0x0000000502057212 */ /* 0x000fe400078e3cff */
[C---:B------:R-:W-:Y:S02]  /*0540*/  LOP3.LUT R10, R4.reuse, R3, RZ, 0x3c, !PT ;  /* 0x00000003040a7212 */ /* 0x040fe400078e3cff */
[----:B------:R-:W-:Y:S02]  /*0550*/  LOP3.LUT R11, R4, R2, RZ, 0x3c, !PT ;  /* 0x00000002040b7212 */ /* 0x000fe400078e3cff */
[----:B------:R-:W-:Y:S02]  /*0560*/  SHF.R.U32.HI R3, RZ, 0x1e, R0 ;  /* 0x0000001eff037819 */ /* 0x000fe40000011600 */
[----:B------:R-:W-:-:S02]  /*0570*/  ISETP.GE.AND P1, PT, R5, RZ, PT ;  /* 0x000000ff0500720c */ /* 0x000fc40003f26270 */
[----:B------:R-:W0:Y:S01]  /*0580*/  I2F.F64.S64 R10, R10 ;  /* 0x0000000a000a7312 */ /* 0x000e220000301c00 */
[----:B------:R-:W-:-:S05]  /*0590*/  LEA.HI R0, R2, R3, RZ, 0x1 ;  /* 0x0000000302007211 */ /* 0x000fca00078f08ff */
[----:B------:R-:W-:-:S04]  /*05a0*/  IMAD.MOV R2, RZ, RZ, -R0 ;  /* 0x000000ffff027224 */ /* 0x000fc800078e0a00 */
[----:B------:R-:W-:Y:S01]  /*05b0*/  @!P0 IMAD.MOV.U32 R0, RZ, RZ, R2 ;  /* 0x000000ffff008224 */ /* 0x000fe200078e0002 */
[----:B0-----:R-:W-:-:S10]  /*05c0*/  DMUL R6, R10, UR4 ;  /* 0x000000040a067c28 */ /* 0x001fd40008000000 */
[----:B------:R-:W0:Y:S02]  /*05d0*/  F2F.F32.F64 R6, R6 ;  /* 0x0000000600067310 */ /* 0x000e240000301000 */
[----:B0-----:R-:W-:-:S07]  /*05e0*/  FSEL R2, -R6, R6, !P1 ;  /* 0x0000000606027208 */ /* 0x001fce0004800100 */
.L_x_18:
[----:B------:R-:W-:Y:S05]  /*05f0*/  BSYNC.RECONVERGENT B0 ;  /* 0x0000000000007941 */ /* 0x000fea0003800200 */
.L_x_17:
[----:B------:R-:W-:Y:S02]  /*0600*/  IMAD.MOV.U32 R4, RZ, RZ, 0x37cbac00 ;  /* 0x37cbac00ff047424 */ /* 0x000fe400078e00ff */
[----:B------:R-:W-:Y:S01]  /*0610*/  FMUL R3, R2, R2 ;  /* 0x0000000202037220 */ /* 0x000fe20000400000 */
[C---:B------:R-:W-:Y:S01]  /*0620*/  LOP3.LUT R5, R0.reuse, 0x1, RZ, 0xc0, !PT ;  /* 0x0000000100057812 */ /* 0x040fe200078ec0ff */
[----:B------:R-:W-:Y:S01]  /*0630*/  IMAD.MOV.U32 R6, RZ, RZ, 0x3d2aaabb ;  /* 0x3d2aaabbff067424 */ /* 0x000fe200078e00ff */
[----:B------:R-:W-:Y:S01]  /*0640*/  LOP3.LUT P1, RZ, R0, 0x2, RZ, 0xc0, !PT ;  /* 0x0000000200ff7812 */ /* 0x000fe2000782c0ff */
[----:B------:R-:W-:Y:S01]  /*0650*/  FFMA R4, R3, R4, -0.0013887860113754868507 ;  /* 0xbab607ed03047423 */ /* 0x000fe20000000004 */
[----:B------:R-:W-:Y:S01]  /*0660*/  ISETP.NE.U32.AND P0, PT, R5, 0x1, PT ;  /* 0x000000010500780c */ /* 0x000fe20003f05070 */
[----:B------:R-:W-:-:S03]  /*0670*/  IMAD.MOV.U32 R7, RZ, RZ, 0x3effffff ;  /* 0x3effffffff077424 */ /* 0x000fc600078e00ff */
[----:B------:R-:W-:Y:S02]  /*0680*/  FSEL R4, R4, -0.00019574658654164522886, !P0 ;  /* 0xb94d415304047808 */ /* 0x000fe40004000000 */
[----:B------:R-:W-:Y:S02]  /*0690*/  FSEL R6, R6, 0.0083327032625675201416, !P0 ;  /* 0x3c0885e406067808 */ /* 0x000fe40004000000 */
[----:B------:R-:W-:Y:S02]  /*06a0*/  FSEL R7, -R7, -0.16666662693023681641, !P0 ;  /* 0xbe2aaaa807077808 */ /* 0x000fe40004000100 */
[----:B------:R-:W-:Y:S01]  /*06b0*/  FSEL R0, R2, 1, P0 ;  /* 0x3f80000002007808 */ /* 0x000fe20000000000 */
[C---:B------:R-:W-:Y:S02]  /*06c0*/  FFMA R6, R3.reuse, R4, R6 ;  /* 0x0000000403067223 */ /* 0x040fe40000000006 */
[----:B------:R-:W0:Y:S02]  /*06d0*/  LDC.64 R4, c[0x0][0x380] ;  /* 0x0000e000ff047b82 */ /* 0x000e240000000a00 */
[C---:B------:R-:W-:Y:S01]  /*06e0*/  FFMA R6, R3.reuse, R6, R7 ;  /* 0x0000000603067223 */ /* 0x040fe20000000007 */
[----:B------:R-:W-:-:S04]  /*06f0*/  FFMA R3, R3, R0, RZ ;  /* 0x0000000003037223 */ /* 0x000fc800000000ff */
[----:B------:R-:W-:-:S04]  /*0700*/  FFMA R3, R3, R6, R0 ;  /* 0x0000000603037223 */ /* 0x000fc80000000000 */
[----:B------:R-:W-:-:S06]  /*0710*/  @P1 FADD R3, RZ, -R3 ;  /* 0x80000003ff031221 */ /* 0x000fcc0000000000 */
[----:B------:R-:W1:Y:S01]  /*0720*/  F2F.F64.F32 R2, R3 ;  /* 0x0000000300027310 */ /* 0x000e620000201800 */
[----:B0-----:R-:W-:-:S05]  /*0730*/  IMAD.WIDE R8, R9, 0x8, R4 ;  /* 0x0000000809087825 */ /* 0x001fca00078e0204 */
[----:B-1----:R-:W-:Y:S01]  /*0740*/  STG.E.64 desc[UR6][R8.64], R2 ;  /* 0x0000000208007986 */ /* 0x002fe2000c101b06 */
[----:B------:R-:W-:Y:S05]  /*0750*/  EXIT ;  /* 0x000000000000794d */ /* 0x000fea0003800000 */
        .weak           $__internal_1_$__cuda_sm3x_div_rn_noftz_f32_slowpath
        .type           $__internal_1_$__cuda_sm3x_div_rn_noftz_f32_slowpath,@function
        .size           $__internal_1_$__cuda_sm3x_div_rn_noftz_f32_slowpath,(.L_x_99 - $__internal_1_$__cuda_sm3x_div_rn_noftz_f32_slowpath)
$__internal_1_$__cuda_sm3x_div_rn_noftz_f32_slowpath:
        /* <DEDUP_REMOVED lines=28> */
.L_x_22:
[----:B------:R-:W-:Y:S05]  /*0920*/  BSYNC.RELIABLE B2 ;  /* 0x0000000000027941 */ /* 0x000fea0003800100 */
.L_x_21:
        /* <DEDUP_REMOVED lines=50> */
.L_x_29:
[----:B------:R-:W-:-:S04]  /*0c50*/  LOP3.LUT R4, R4, 0x80000000, RZ, 0xc0, !PT ;  /* 0x8000000004047812 */ /* 0x000fc800078ec0ff */
[----:B------:R-:W-:Y:S01]  /*0c60*/  LOP3.LUT R4, R4, 0x7f800000, RZ, 0xfc, !PT ;  /* 0x7f80000004047812 */ /* 0x000fe200078efcff */
[----:B------:R-:W-:Y:S06]  /*0c70*/  BRA `(.L_x_30) ;  /* 0x0000000000047947 */ /* 0x000fec0003800000 */
.L_x_28:
[----:B------:R-:W-:-:S07]  /*0c80*/  IMAD R4, R5, 0x800000, R4 ;  /* 0x0080000005047824 */ /* 0x000fce00078e0204 */
.L_x_30:
[----:B------:R-:W-:Y:S05]  /*0c90*/  BSYNC.RECONVERGENT B2 ;  /* 0x0000000000027941 */ /* 0x000fea0003800200 */
.L_x_27:
[----:B------:R-:W-:Y:S05]  /*0ca0*/  BRA `(.L_x_31) ;  /* 0x0000000000207947 */ /* 0x000fea0003800000 */
.L_x_26:
[----:B------:R-:W-:-:S04]  /*0cb0*/  LOP3.LUT R4, R5, 0x80000000, R4, 0x48, !PT ;  /* 0x8000000005047812 */ /* 0x000fc800078e4804 */
[----:B------:R-:W-:Y:S01]  /*0cc0*/  LOP3.LUT R4, R4, 0x7f800000, RZ, 0xfc, !PT ;  /* 0x7f80000004047812 */ /* 0x000fe200078efcff */
[----:B------:R-:W-:Y:S06]  /*0cd0*/  BRA `(.L_x_31) ;  /* 0x0000000000147947 */ /* 0x000fec0003800000 */
.L_x_25:
[----:B------:R-:W-:Y:S01]  /*0ce0*/  LOP3.LUT R4, R5, 0x80000000, R4, 0x48, !PT ;  /* 0x8000000005047812 */ /* 0x000fe200078e4804 */
[----:B------:R-:W-:Y:S06]  /*0cf0*/  BRA `(.L_x_31) ;  /* 0x00000000000c7947 */ /* 0x000fec0003800000 */
.L_x_24:
[----:B------:R-:W0:Y:S01]  /*0d00*/  MUFU.RSQ R4, -QNAN ;  /* 0xffc0000000047908 */ /* 0x000e220000001400 */
[----:B------:R-:W-:Y:S05]  /*0d10*/  BRA `(.L_x_31) ;  /* 0x0000000000047947 */ /* 0x000fea0003800000 */
.L_x_23:
[----:B------:R-:W-:-:S07]  /*0d20*/  FADD.FTZ R4, R0, 180 ;  /* 0x4334000000047421 */ /* 0x000fce0000010000 */
.L_x_31:
[----:B------:R-:W-:Y:S05]  /*0d30*/  BSYNC.RECONVERGENT B0 ;  /* 0x0000000000007941 */ /* 0x000fea0003800200 */
.L_x_20:
[----:B------:R-:W-:-:S04]  /*0d40*/  IMAD.MOV.U32 R3, RZ, RZ, 0x0 ;  /* 0x00000000ff037424 */ /* 0x000fc800078e00ff */
[----:B0-----:R-:W-:Y:S05]  /*0d50*/  RET.REL.NODEC R2 `(_Z13initArraySinfIdEvPT_i) ;  /* 0xfffffff002a87950 */ /* 0x001fea0003c3ffff */
.L_x_32:
        /* <DEDUP_REMOVED lines=10> */
.L_x_99:


//--------------------- .text._Z12initArraySinIdEvPT_i --------------------------
	.section	.text._Z12initArraySinIdEvPT_i,"ax",@progbits
	.align	128
        .global         _Z12initArraySinIdEvPT_i
        .type           _Z12initArraySinIdEvPT_i,@function
        .size           _Z12initArraySinIdEvPT_i,(.L_x_101 - _Z12initArraySinIdEvPT_i)
        .other          _Z12initArraySinIdEvPT_i,@"STO_CUDA_ENTRY STV_DEFAULT"
_Z12initArraySinIdEvPT_i:
.text._Z12initArraySinIdEvPT_i:
        /* <DEDUP_REMOVED lines=9> */
[----:B------:R-:W0:Y:S01]  /*0090*/  MUFU.RCP64H R3, 180 ;  /* 0x4066800000037908 */ /* 0x000e220000001800 */
[----:B------:R-:W-:Y:S01]  /*00a0*/  IMAD.MOV.U32 R16, RZ, RZ, RZ ;  /* 0x000000ffff107224 */ /* 0x000fe200078e00ff */
[----:B------:R-:W-:Y:S01]  /*00b0*/  BSSY.RECONVERGENT B0, `(.L_x_33) ;  /* 0x000001b000007945 */ /* 0x000fe20003800200 */
[----:B------:R-:W-:Y:S02]  /*00c0*/  IMAD.MOV.U32 R6, RZ, RZ, 0x0 ;  /* 0x00000000ff067424 */ /* 0x000fe400078e00ff */
[----:B------:R-:W-:Y:S02]  /*00d0*/  IMAD.MOV.U32 R7, RZ, RZ, 0x40668000 ;  /* 0x40668000ff077424 */ /* 0x000fe400078e00ff */
[----:B------:R-:W-:Y:S02]  /*00e0*/  IMAD.MOV.U32 R2, RZ, RZ, 0x1 ;  /* 0x00000001ff027424 */ /* 0x000fe400078e00ff */
[----:B------:R-:W-:-:S05]  /*00f0*/  IMAD.HI R0, R17, -0x49f49f49, R16 ;  /* 0xb60b60b711007827 */ /* 0x000fca00078e0210 */
[----:B------:R-:W-:Y:S01]  /*0100*/  SHF.R.U32.HI R9, RZ, 0x1f, R0 ;  /* 0x0000001fff097819 */ /* 0x000fe20000011600 */
[----:B0-----:R-:W-:-:S03]  /*0110*/  DFMA R4, R2, -R6, 1 ;  /* 0x3ff000000204742b */ /* 0x001fc60000000806 */
[----:B------:R-:W-:-:S05]  /*0120*/  LEA.HI.SX32 R9, R0, R9, 0x18 ;  /* 0x0000000900097211 */ /* 0x000fca00078fc2ff */
[----:B------:R-:W-:Y:S01]  /*0130*/  IMAD R9, R9, -0x168, R17 ;  /* 0xfffffe9809097824 */ /* 0x000fe200078e0211 */
[----:B------:R-:W-:-:S04]  /*0140*/  DFMA R4, R4, R4, R4 ;  /* 0x000000040404722b */ /* 0x000fc80000000004 */
[----:B------:R-:W-:-:S04]  /*0150*/  I2FP.F32.S32 R9, R9 ;  /* 0x0000000900097245 */ /* 0x000fc80000201400 */
[----:B------:R-:W-:Y:S01]  /*0160*/  DFMA R2, R2, R4, R2 ;  /* 0x000000040202722b */ /* 0x000fe20000000002 */
[----:B------:R-:W-:-:S07]  /*0170*/  FMUL R4, R9, 3.1415927410125732422 ;  /* 0x40490fdb09047820 */ /* 0x000fce0000400000 */
[C---:B------:R-:W-:Y:S01]  /*0180*/  DFMA R6, R2.reuse, -R6, 1 ;  /* 0x3ff000000206742b */ /* 0x040fe20000000806 */
[----:B------:R-:W0:Y:S07]  /*0190*/  F2F.F64.F32 R4, R4 ;  /* 0x0000000400047310 */ /* 0x000e2e0000201800 */
[----:B------:R-:W-:-:S08]  /*01a0*/  DFMA R2, R2, R6, R2 ;  /* 0x000000060202722b */ /* 0x000fd00000000002 */
[----:B0-----:R-:W-:Y:S01]  /*01b0*/  DMUL R6, R4, R2 ;  /* 0x0000000204067228 */ /* 0x001fe20000000000 */
[----:B------:R-:W-:-:S07]  /*01c0*/  FSETP.GEU.AND P1, PT, |R5|, 6.5827683646048100446e-37, PT ;  /* 0x036000000500780b */ /* 0x000fce0003f2e200 */
[----:B------:R-:W-:-:S08]  /*01d0*/  DFMA R8, R6, -180, R4 ;  /* 0xc06680000608782b */ /* 0x000fd00000000004 */
[----:B------:R-:W-:-:S10]  /*01e0*/  DFMA R2, R2, R8, R6 ;  /* 0x000000080202722b */ /* 0x000fd40000000006 */
[----:B------:R-:W-:-:S05]  /*01f0*/  FFMA R0, RZ, 3.6015625, R3 ;  /* 0x40668000ff007823 */ /* 0x000fca0000000003 */
[----:B------:R-:W-:-:S13]  /*0200*/  FSETP.GT.AND P0, PT, |R0|, 1.469367938527859385e-39, PT ;  /* 0x001000000000780b */ /* 0x000fda0003f04200 */
[----:B------:R-:W-:Y:S05]  /*0210*/  @P0 BRA P1, `(.L_x_34) ;  /* 0x0000000000100947 */ /* 0x000fea0000800000 */
[----:B------:R-:W-:-:S07]  /*0220*/  MOV R0, 0x240 ;  /* 0x0000024000007802 */ /* 0x000fce0000000f00 */
[----:B------:R-:W-:Y:S05]  /*0230*/  CALL.REL.NOINC `($__internal_2_$__cuda_sm20_div_rn_f64_full) ;  /* 0x0000000000f87944 */ /* 0x000fea0003c00000 */
[----:B------:R-:W-:Y:S02]  /*0240*/  IMAD.MOV.U32 R2, RZ, RZ, R8 ;  /* 0x000000ffff027224 */ /* 0x000fe400078e0008 */
[----:B------:R-:W-:-:S07]  /*0250*/  IMAD.MOV.U32 R3, RZ, RZ, R9 ;  /* 0x000000ffff037224 */ /* 0x000fce00078e0009 */
.L_x_34:
[----:B------:R-:W-:Y:S05]  /*0260*/  BSYNC.RECONVERGENT B0 ;  /* 0x0000000000007941 */ /* 0x000fea0003800200 */
.L_x_33:
[----:B------:R-:W-:Y:S01]  /*0270*/  DSETP.NEU.AND P0, PT, |R2|, +INF , PT ;  /* 0x7ff000000200742a */ /* 0x000fe20003f0d200 */
[----:B------:R-:W0:Y:S01]  /*0280*/  LDCU.64 UR4, c[0x0][0x358] ;  /* 0x00006b00ff0477ac */ /* 0x000e220008000a00 */
[----:B------:R-:W-:-:S12]  /*0290*/  BSSY.RECONVERGENT B0, `(.L_x_35) ;  /* 0x0000017000007945 */ /* 0x000fd80003800200 */
[----:B------:R-:W-:Y:S01]  /*02a0*/  @!P0 DMUL R18, RZ, R2 ;  /* 0x00000002ff128228 */ /* 0x000fe20000000000 */
[----:B------:R-:W-:Y:S01]  /*02b0*/  @!P0 IMAD.MOV.U32 R0, RZ, RZ, RZ ;  /* 0x000000ffff008224 */ /* 0x000fe200078e00ff */
[----:B------:R-:W-:Y:S09]  /*02c0*/  @!P0 BRA `(.L_x_36) ;  /* 0x00000000004c8947 */ /* 0x000ff20003800000 */
[----:B------:R-:W-:Y:S01]  /*02d0*/  UMOV UR6, 0x6dc9c883 ;  /* 0x6dc9c88300067882 */ /* 0x000fe20000000000 */
[----:B------:R-:W-:Y:S01]  /*02e0*/  UMOV UR7, 0x3fe45f30 ;  /* 0x3fe45f3000077882 */ /* 0x000fe20000000000 */
[C---:B------:R-:W-:Y:S02]  /*02f0*/  DSETP.GE.AND P0, PT, |R2|.reuse, 2.14748364800000000000e+09, PT ;  /* 0x41e000000200742a */ /* 0x040fe40003f06200 */
[----:B------:R-:W-:Y:S01]  /*0300*/  DMUL R4, R2, UR6 ;  /* 0x0000000602047c28 */ /* 0x000fe20008000000 */
[----:B------:R-:W-:Y:S01]  /*0310*/  UMOV UR6, 0x54442d18 ;  /* 0x54442d1800067882 */ /* 0x000fe20000000000 */
[----:B------:R-:W-:-:S04]  /*0320*/  UMOV UR7, 0x3ff921fb ;  /* 0x3ff921fb00077882 */ /* 0x000fc80000000000 */
[----:B------:R-:W1:Y:S08]  /*0330*/  F2I.F64 R0, R4 ;  /* 0x0000000400007311 */ /* 0x000e700000301100 */
[----:B-1----:R-:W1:Y:S02]  /*0340*/  I2F.F64 R18, R0 ;  /* 0x0000000000127312 */ /* 0x002e640000201c00 */
[----:B-1----:R-:W-:Y:S01]  /*0350*/  DFMA R6, R18, -UR6, R2 ;  /* 0x8000000612067c2b */ /* 0x002fe20008000002 */
[----:B------:R-:W-:Y:S01]  /*0360*/  UMOV UR6, 0x33145c00 ;  /* 0x33145c0000067882 */ /* 0x000fe20000000000 */
[----:B------:R-:W-:-:S06]  /*0370*/  UMOV UR7, 0x3c91a626 ;  /* 0x3c91a62600077882 */ /* 0x000fcc0000000000 */
[----:B------:R-:W-:Y:S01]  /*0380*/  DFMA R6, R18, -UR6, R6 ;  /* 0x8000000612067c2b */ /* 0x000fe20008000006 */
[----:B------:R-:W-:Y:S01]  /*0390*/  UMOV UR6, 0x252049c0 ;  /* 0x252049c000067882 */ /* 0x000fe20000000000 */
[----:B------:R-:W-:-:S06]  /*03a0*/  UMOV UR7, 0x397b839a ;  /* 0x397b839a00077882 */ /* 0x000fcc0000000000 */
[----:B------:R-:W-:Y:S01]  /*03b0*/  DFMA R18, R18, -UR6, R6 ;  /* 0x8000000612127c2b */ /* 0x000fe20008000006 */
[----:B------:R-:W-:Y:S10]  /*03c0*/  @!P0 BRA `(.L_x_36) ;  /* 0x00000000000c8947 */ /* 0x000ff40003800000 */
[----:B------:R-:W-:Y:S01]  /*03d0*/  IMAD.MOV.U32 R12, RZ, RZ, R3 ;  /* 0x000000ffff0c7224 */ /* 0x000fe200078e0003 */
[----:B------:R-:W-:-:S07]  /*03e0*/  MOV R10, 0x400 ;  /* 0x00000400000a7802 */ /* 0x000fce0000000f00 */
[----:B0-----:R-:W-:Y:S05]  /*03f0*/  CALL.REL.NOINC `($_Z12initArraySinIdEvPT_i$__internal_trig_reduction_slowpathd) ;  /* 0x0000000400c47944 */ /* 0x001fea0003c00000 */
.L_x_36:
[----:B0-----:R-:W-:Y:S05]  /*0400*/  BSYNC.RECONVERGENT B0 ;  /* 0x0000000000007941 */ /* 0x001fea0003800200 */
.L_x_35:
[----:B------:R-:W0:Y:S01]  /*0410*/  LDCU.64 UR6, c[0x4][0x10] ;  /* 0x01000200ff0677ac */ /* 0x000e220008000a00 */
[----:B------:R-:W-:-:S05]  /*0420*/  IMAD.SHL.U32 R2, R0, 0x40, RZ ;  /* 0x0000004000027824 */ /* 0x000fca00078e00ff */
[----:B------:R-:W-:-:S04]  /*0430*/  LOP3.LUT R2, R2, 0x40, RZ, 0xc0, !PT ;  /* 0x0000004002027812 */ /* 0x000fc800078ec0ff */
[----:B0-----:R-:W-:-:S05]  /*0440*/  IADD3 R20, P0, PT, R2, UR6, RZ ;  /* 0x0000000602147c10 */ /* 0x001fca000ff1e0ff */
[----:B------:R-:W-:-:S05]  /*0450*/  IMAD.X R21, RZ, RZ, UR7, P0 ;  /* 0x00000007ff157e24 */ /* 0x000fca00080e06ff */
[----:B------:R-:W2:Y:S04]  /*0460*/  LDG.E.128.CONSTANT R12, desc[UR4][R20.64] ;  /* 0x00000004140c7981 */ /* 0x000ea8000c1e9d00 */
[----:B------:R-:W3:Y:S04]  /*0470*/  LDG.E.128.CONSTANT R8, desc[UR4][R20.64+0x10] ;  /* 0x0000100414087981 */ /* 0x000ee8000c1e9d00 */
[----:B------:R-:W4:Y:S01]  /*0480*/  LDG.E.128.CONSTANT R4, desc[UR4][R20.64+0x20] ;  /* 0x0000200414047981 */ /* 0x000f22000c1e9d00 */
[----:B------:R-:W-:Y:S01]  /*0490*/  LOP3.LUT R2, R0, 0x1, RZ, 0xc0, !PT ;  /* 0x0000000100027812 */ /* 0x000fe200078ec0ff */
[----:B------:R-:W-:-:S02]  /*04a0*/  IMAD.MOV.U32 R22, RZ, RZ, 0x20fd8164 ;  /* 0x20fd8164ff167424 */ /* 0x000fc400078e00ff */
[----:B------:R-:W-:Y:S01]  /*04b0*/  IMAD.MOV.U32 R16, RZ, RZ, 0x3da8ff83 ;  /* 0x3da8ff83ff107424 */ /* 0x000fe200078e00ff */
[----:B------:R-:W-:Y:S01]  /*04c0*/  ISETP.NE.U32.AND P0, PT, R2, 0x1, PT ;  /* 0x000000010200780c */ /* 0x000fe20003f05070 */
[----:B------:R-:W-:-:S03]  /*04d0*/  DMUL R2, R18, R18 ;  /* 0x0000001212027228 */ /* 0x000fc60000000000 */
[----:B------:R-:W-:Y:S02]  /*04e0*/  FSEL R22, R22, -8.06006814911005101289e+34, !P0 ;  /* 0xf9785eba16167808 */ /* 0x000fe40004000000 */
[----:B------:R-:W-:-:S06]  /*04f0*/  FSEL R23, -R16, 0.11223486810922622681, !P0 ;  /* 0x3de5db6510177808 */ /* 0x000fcc0004000100 */
[----:B--2---:R-:W-:-:S08]  /*0500*/  DFMA R12, R2, R22, R12 ;  /* 0x00000016020c722b */ /* 0x004fd0000000000c */
[----:B------:R-:W-:-:S08]  /*0510*/  DFMA R12, R2, R12, R14 ;  /* 0x0000000c020c722b */ /* 0x000fd0000000000e */
[----:B---3--:R-:W-:-:S08]  /*0520*/  DFMA R8, R2, R12, R8 ;  /* 0x0000000c0208722b */ /* 0x008fd00000000008 */
[----:B------:R-:W-:-:S08]  /*0530*/  DFMA R8, R2, R8, R10 ;  /* 0x000000080208722b */ /* 0x000fd0000000000a */
[----:B----4-:R-:W-:-:S08]  /*0540*/  DFMA R4, R2, R8, R4 ;  /* 0x000000080204722b */ /* 0x010fd00000000004 */
[----:B------:R-:W-:Y:S01]  /*0550*/  DFMA R4, R2, R4, R6 ;  /* 0x000000040204722b */ /* 0x000fe20000000006 */
[----:B------:R-:W0:Y:S07]  /*0560*/  LDC.64 R6, c[0x0][0x380] ;  /* 0x0000e000ff067b82 */ /* 0x000e2e0000000a00 */
[----:B------:R-:W-:Y:S02]  /*0570*/  DFMA R18, R4, R18, R18 ;  /* 0x000000120412722b */ /* 0x000fe40000000012 */
[----:B------:R-:W-:-:S10]  /*0580*/  DFMA R2, R2, R4, 1 ;  /* 0x3ff000000202742b */ /* 0x000fd40000000004 */
[----:B------:R-:W-:Y:S02]  /*0590*/  FSEL R4, R2, R18, !P0 ;  /* 0x0000001202047208 */ /* 0x000fe40004000000 */
[----:B------:R-:W-:Y:S02]  /*05a0*/  FSEL R5, R3, R19, !P0 ;  /* 0x0000001303057208 */ /* 0x000fe40004000000 */
[----:B------:R-:W-:Y:S01]  /*05b0*/  LOP3.LUT P0, RZ, R0, 0x2, RZ, 0xc0, !PT ;  /* 0x0000000200ff7812 */ /* 0x000fe2000780c0ff */
[----:B0-----:R-:W-:-:S03]  /*05c0*/  IMAD.WIDE R16, R17, 0x8, R6 ;  /* 0x0000000811107825 */ /* 0x001fc600078e0206 */
[----:B------:R-:W-:-:S10]  /*05d0*/  DADD R2, RZ, -R4 ;  /* 0x00000000ff027229 */ /* 0x000fd40000000804 */
[----:B------:R-:W-:Y:S02]  /*05e0*/  FSEL R2, R4, R2, !P0 ;  /* 0x0000000204027208 */ /* 0x000fe40004000000 */
[----:B------:R-:W-:-:S05]  /*05f0*/  FSEL R3, R5, R3, !P0 ;  /* 0x0000000305037208 */ /* 0x000fca0004000000 */
[----:B------:R-:W-:Y:S01]  /*0600*/  STG.E.64 desc[UR4][R16.64], R2 ;  /* 0x0000000210007986 */ /* 0x000fe2000c101b04 */
[----:B------:R-:W-:Y:S05]  /*0610*/  EXIT ;  /* 0x000000000000794d */ /* 0x000fea0003800000 */
        .weak           $__internal_2_$__cuda_sm20_div_rn_f64_full
        .type           $__internal_2_$__cuda_sm20_div_rn_f64_full,@function
        .size           $__internal_2_$__cuda_sm20_div_rn_f64_full,($_Z12initArraySinIdEvPT_i$__internal_trig_reduction_slowpathd - $__internal_2_$__cuda_sm20_div_rn_f64_full)
$__internal_2_$__cuda_sm20_div_rn_f64_full:
[----:B------:R-:W-:Y:S01]  /*0620*/  IMAD.MOV.U32 R3, RZ, RZ, 0x3ff68000 ;  /* 0x3ff68000ff037424 */ /* 0x000fe200078e00ff */
[----:B------:R-:W-:Y:S01]  /*0630*/  FSETP.GEU.AND P1, PT, |R5|, 1.469367938527859385e-39, PT ;  /* 0x001000000500780b */ /* 0x000fe20003f2e200 */
[----:B------:R-:W-:Y:S01]  /*0640*/  IMAD.MOV.U32 R2, RZ, RZ, 0x0 ;  /* 0x00000000ff027424 */ /* 0x000fe200078e00ff */
[----:B------:R-:W-:Y:S01]  /*0650*/  BSSY.RECONVERGENT B1, `(.L_x_37) ;  /* 0x0000048000017945 */ /* 0x000fe20003800200 */
[----:B------:R-:W0:Y:S01]  /*0660*/  MUFU.RCP64H R7, R3 ;  /* 0x0000000300077308 */ /* 0x000e220000001800 */
[----:B------:R-:W-:Y:S02]  /*0670*/  IMAD.MOV.U32 R6, RZ, RZ, 0x1 ;  /* 0x00000001ff067424 */ /* 0x000fe400078e00ff */
[----:B------:R-:W-:-:S04]  /*0680*/  IMAD.MOV.U32 R19, RZ, RZ, 0x40600000 ;  /* 0x40600000ff137424 */ /* 0x000fc800078e00ff */
[----:B------:R-:W-:Y:S01]  /*0690*/  VIADD R21, R19, 0xffffffff ;  /* 0xffffffff13157836 */ /* 0x000fe20000000000 */
[----:B0-----:R-:W-:-:S08]  /*06a0*/  DFMA R8, R6, -R2, 1 ;  /* 0x3ff000000608742b */ /* 0x001fd00000000802 */
[----:B------:R-:W-:Y:S01]  /*06b0*/  DFMA R10, R8, R8, R8 ;  /* 0x00000008080a722b */ /* 0x000fe20000000008 */
[----:B------:R-:W-:Y:S01]  /*06c0*/  LOP3.LUT R8, R5, 0x7ff00000, RZ, 0xc0, !PT ;  /* 0x7ff0000005087812 */ /* 0x000fe200078ec0ff */
[----:B------:R-:W-:-:S03]  /*06d0*/  IMAD.MOV.U32 R9, RZ, RZ, 0x1ca00000 ;  /* 0x1ca00000ff097424 */ /* 0x000fc600078e00ff */
[----:B------:R-:W-:Y:S01]  /*06e0*/  ISETP.GE.U32.AND P0, PT, R8, 0x40600000, PT ;  /* 0x406000000800780c */ /* 0x000fe20003f06070 */
[----:B------:R-:W-:Y:S02]  /*06f0*/  IMAD.MOV.U32 R18, RZ, RZ, R8 ;  /* 0x000000ffff127224 */ /* 0x000fe400078e0008 */
[----:B------:R-:W-:Y:S01]  /*0700*/  DFMA R12, R6, R10, R6 ;  /* 0x0000000a060c722b */ /* 0x000fe20000000006 */
[----:B------:R-:W-:Y:S01]  /*0710*/  SEL R9, R9, 0x63400000, !P0 ;  /* 0x6340000009097807 */ /* 0x000fe20004000000 */
[----:B------:R-:W-:-:S03]  /*0720*/  IMAD.MOV.U32 R6, RZ, RZ, R4 ;  /* 0x000000ffff067224 */ /* 0x000fc600078e0004 */
[C-C-:B------:R-:W-:Y:S02]  /*0730*/  @!P1 LOP3.LUT R10, R9.reuse, 0x80000000, R5.reuse, 0xf8, !PT ;  /* 0x80000000090a9812 */ /* 0x140fe400078ef805 */
[----:B------:R-:W-:Y:S01]  /*0740*/  LOP3.LUT R7, R9, 0x800fffff, R5, 0xf8, !PT ;  /* 0x800fffff09077812 */ /* 0x000fe200078ef805 */
[----:B------:R-:W-:Y:S01]  /*0750*/  DFMA R14, R12, -R2, 1 ;  /* 0x3ff000000c0e742b */ /* 0x000fe20000000802 */
[----:B------:R-:W-:Y:S01]  /*0760*/  @!P1 LOP3.LUT R11, R10, 0x100000, RZ, 0xfc, !PT ;  /* 0x001000000a0b9812 */ /* 0x000fe200078efcff */
[----:B------:R-:W-:-:S06]  /*0770*/  @!P1 IMAD.MOV.U32 R10, RZ, RZ, RZ ;  /* 0x000000ffff0a9224 */ /* 0x000fcc00078e00ff */
[----:B------:R-:W-:Y:S02]  /*0780*/  @!P1 DFMA R6, R6, 2, -R10 ;  /* 0x400000000606982b */ /* 0x000fe4000000080a */
[----:B------:R-:W-:-:S08]  /*0790*/  DFMA R14, R12, R14, R12 ;  /* 0x0000000e0c0e722b */ /* 0x000fd0000000000c */
[----:B------:R-:W-:Y:S01]  /*07a0*/  @!P1 LOP3.LUT R18, R7, 0x7ff00000, RZ, 0xc0, !PT ;  /* 0x7ff0000007129812 */ /* 0x000fe200078ec0ff */
[----:B------:R-:W-:-:S04]  /*07b0*/  DMUL R10, R14, R6 ;  /* 0x000000060e0a7228 */ /* 0x000fc80000000000 */
[----:B------:R-:W-:-:S04]  /*07c0*/  VIADD R20, R18, 0xffffffff ;  /* 0xffffffff12147836 */ /* 0x000fc80000000000 */
[----:B------:R-:W-:Y:S01]  /*07d0*/  DFMA R12, R10, -R2, R6 ;  /* 0x800000020a0c722b */ /* 0x000fe20000000006 */
[----:B------:R-:W-:-:S04]  /*07e0*/  ISETP.GT.U32.AND P0, PT, R20, 0x7feffffe, PT ;  /* 0x7feffffe1400780c */ /* 0x000fc80003f04070 */
[----:B------:R-:W-:-:S03]  /*07f0*/  ISETP.GT.U32.OR P0, PT, R21, 0x7feffffe, P0 ;  /* 0x7feffffe1500780c */ /* 0x000fc60000704470 */
[----:B------:R-:W-:-:S10]  /*0800*/  DFMA R10, R14, R12, R10 ;  /* 0x0000000c0e0a722b */ /* 0x000fd4000000000a */
[----:B------:R-:W-:Y:S05]  /*0810*/  @P0 BRA `(.L_x_38) ;  /* 0x0000000000680947 */ /* 0x000fea0003800000 */
[----:B------:R-:W-:Y:S02]  /*0820*/  IMAD.MOV.U32 R5, RZ, RZ, 0x40600000 ;  /* 0x40600000ff057424 */ /* 0x000fe400078e00ff */
[----:B------:R-:W-:-:S03]  /*0830*/  IMAD.MOV.U32 R4, RZ, RZ, RZ ;  /* 0x000000ffff047224 */ /* 0x000fc600078e00ff */
[----:B------:R-:W-:-:S04]  /*0840*/  VIADDMNMX R8, R8, -R5, 0xb9600000, !PT ;  /* 0xb960000008087446 */ /* 0x000fc80007800905 */
[----:B------:R-:W-:-:S05]  /*0850*/  VIMNMX R8, PT, PT, R8, 0x46a00000, PT ;  /* 0x46a0000008087848 */ /* 0x000fca0003fe0100 */
[----:B------:R-:W-:-:S04]  /*0860*/  IMAD.IADD R12, R8, 0x1, -R9 ;  /* 0x00000001080c7824 */ /* 0x000fc800078e0a09 */
[----:B------:R-:W-:-:S06]  /*0870*/  VIADD R5, R12, 0x7fe00000 ;  /* 0x7fe000000c057836 */ /* 0x000fcc0000000000 */
[----:B------:R-:W-:-:S10]  /*0880*/  DMUL R8, R10, R4 ;  /* 0x000000040a087228 */ /* 0x000fd40000000000 */
[----:B------:R-:W-:-:S13]  /*0890*/  FSETP.GTU.AND P0, PT, |R9|, 1.469367938527859385e-39, PT ;  /* 0x001000000900780b */ /* 0x000fda0003f0c200 */
[----:B------:R-:W-:Y:S05]  /*08a0*/  @P0 BRA `(.L_x_39) ;  /* 0x0000000000880947 */ /* 0x000fea0003800000 */
[----:B------:R-:W-:Y:S01]  /*08b0*/  DFMA R2, R10, -R2, R6 ;  /* 0x800000020a02722b */ /* 0x000fe20000000006 */
[----:B------:R-:W-:-:S09]  /*08c0*/  IMAD.MOV.U32 R4, RZ, RZ, RZ ;  /* 0x000000ffff047224 */ /* 0x000fd200078e00ff */
[C---:B------:R-:W-:Y:S02]  /*08d0*/  FSETP.NEU.AND P0, PT, R3.reuse, RZ, PT ;  /* 0x000000ff0300720b */ /* 0x040fe40003f0d000 */
[----:B------:R-:W-:-:S04]  /*08e0*/  LOP3.LUT R2, R3, 0x40668000, RZ, 0x3c, !PT ;  /* 0x4066800003027812 */ /* 0x000fc800078e3cff */
[----:B------:R-:W-:-:S04]  /*08f0*/  LOP3.LUT R7, R2, 0x80000000, RZ, 0xc0, !PT ;  /* 0x8000000002077812 */ /* 0x000fc800078ec0ff */
[----:B------:R-:W-:-:S03]  /*0900*/  LOP3.LUT R5, R7, R5, RZ, 0xfc, !PT ;  /* 0x0000000507057212 */ /* 0x000fc600078efcff */
[----:B------:R-:W-:Y:S05]  /*0910*/  @!P0 BRA `(.L_x_39) ;  /* 0x00000000006c8947 */ /* 0x000fea0003800000 */
[----:B------:R-:W-:Y:S01]  /*0920*/  IMAD.MOV R3, RZ, RZ, -R12 ;  /* 0x000000ffff037224 */ /* 0x000fe200078e0a0c */
[----:B------:R-:W-:Y:S01]  /*0930*/  DMUL.RP R4, R10, R4 ;  /* 0x000000040a047228 */ /* 0x000fe20000008000 */
[----:B------:R-:W-:-:S06]  /*0940*/  IMAD.MOV.U32 R2, RZ, RZ, RZ ;  /* 0x000000ffff027224 */ /* 0x000fcc00078e00ff */
[----:B------:R-:W-:-:S03]  /*0950*/  DFMA R2, R8, -R2, R10 ;  /* 0x800000020802722b */ /* 0x000fc6000000000a */
[----:B------:R-:W-:-:S03]  /*0960*/  LOP3.LUT R7, R5, R7, RZ, 0x3c, !PT ;  /* 0x0000000705077212 */ /* 0x000fc600078e3cff */
[----:B------:R-:W-:-:S04]  /*0970*/  IADD3 R2, PT, PT, -R12, -0x43300000, RZ ;  /* 0xbcd000000c027810 */ /* 0x000fc80007ffe1ff */
[----:B------:R-:W-:-:S04]  /*0980*/  FSETP.NEU.AND P0, PT, |R3|, R2, PT ;  /* 0x000000020300720b */ /* 0x000fc80003f0d200 */
[----:B------:R-:W-:Y:S02]  /*0990*/  FSEL R8, R4, R8, !P0 ;  /* 0x0000000804087208 */ /* 0x000fe40004000000 */
[----:B------:R-:W-:Y:S01]  /*09a0*/  FSEL R9, R7, R9, !P0 ;  /* 0x0000000907097208 */ /* 0x000fe20004000000 */
[----:B------:R-:W-:Y:S06]  /*09b0*/  BRA `(.L_x_39) ;  /* 0x0000000000447947 */ /* 0x000fec0003800000 */
.L_x_38:
[----:B------:R-:W-:-:S14]  /*09c0*/  DSETP.NAN.AND P0, PT, R4, R4, PT ;  /* 0x000000040400722a */ /* 0x000fdc0003f08000 */
[----:B------:R-:W-:Y:S05]  /*09d0*/  @P0 BRA `(.L_x_40) ;  /* 0x0000000000340947 */ /* 0x000fea0003800000 */
[----:B------:R-:W-:Y:S01]  /*09e0*/  ISETP.NE.AND P0, PT, R18, R19, PT ;  /* 0x000000131200720c */ /* 0x000fe20003f05270 */
[----:B------:R-:W-:Y:S02]  /*09f0*/  IMAD.MOV.U32 R8, RZ, RZ, 0x0 ;  /* 0x00000000ff087424 */ /* 0x000fe400078e00ff */
[----:B------:R-:W-:-:S10]  /*0a00*/  IMAD.MOV.U32 R9, RZ, RZ, -0x80000 ;  /* 0xfff80000ff097424 */ /* 0x000fd400078e00ff */
[----:B------:R-:W-:Y:S05]  /*0a10*/  @!P0 BRA `(.L_x_39) ;  /* 0x00000000002c8947 */ /* 0x000fea0003800000 */
[----:B------:R-:W-:Y:S02]  /*0a20*/  ISETP.NE.AND P0, PT, R18, 0x7ff00000, PT ;  /* 0x7ff000001200780c */ /* 0x000fe40003f05270 */
[----:B------:R-:W-:Y:S02]  /*0a30*/  LOP3.LUT R4, R5, 0x40668000, RZ, 0x3c, !PT ;  /* 0x4066800005047812 */ /* 0x000fe400078e3cff */
[----:B------:R-:W-:Y:S02]  /*0a40*/  ISETP.EQ.OR P0, PT, R19, RZ, !P0 ;  /* 0x000000ff1300720c */ /* 0x000fe40004702670 */
[----:B------:R-:W-:-:S11]  /*0a50*/  LOP3.LUT R9, R4, 0x80000000, RZ, 0xc0, !PT ;  /* 0x8000000004097812 */ /* 0x000fd600078ec0ff */
[----:B------:R-:W-:Y:S01]  /*0a60*/  @P0 LOP3.LUT R2, R9, 0x7ff00000, RZ, 0xfc, !PT ;  /* 0x7ff0000009020812 */ /* 0x000fe200078efcff */
[----:B------:R-:W-:Y:S02]  /*0a70*/  @!P0 IMAD.MOV.U32 R8, RZ, RZ, RZ ;  /* 0x000000ffff088224 */ /* 0x000fe400078e00ff */
[----:B------:R-:W-:Y:S02]  /*0a80*/  @P0 IMAD.MOV.U32 R8, RZ, RZ, RZ ;  /* 0x000000ffff080224 */ /* 0x000fe400078e00ff */
[----:B------:R-:W-:Y:S01]  /*0a90*/  @P0 IMAD.MOV.U32 R9, RZ, RZ, R2 ;  /* 0x000000ffff090224 */ /* 0x000fe200078e0002 */
[----:B------:R-:W-:Y:S06]  /*0aa0*/  BRA `(.L_x_39) ;  /* 0x0000000000087947 */ /* 0x000fec0003800000 */
.L_x_40:
[----:B------:R-:W-:Y:S01]  /*0ab0*/  LOP3.LUT R9, R5, 0x80000, RZ, 0xfc, !PT ;  /* 0x0008000005097812 */ /* 0x000fe200078efcff */
[----:B------:R-:W-:-:S07]  /*0ac0*/  IMAD.MOV.U32 R8, RZ, RZ, R4 ;  /* 0x000000ffff087224 */ /* 0x000fce00078e0004 */
.L_x_39:
[----:B------:R-:W-:Y:S05]  /*0ad0*/  BSYNC.RECONVERGENT B1 ;  /* 0x0000000000017941 */ /* 0x000fea0003800200 */
.L_x_37:
[----:B------:R-:W-:Y:S02]  /*0ae0*/  IMAD.MOV.U32 R2, RZ, RZ, R0 ;  /* 0x000000ffff027224 */ /* 0x000fe400078e0000 */
[----:B------:R-:W-:-:S04]  /*0af0*/  IMAD.MOV.U32 R3, RZ, RZ, 0x0 ;  /* 0x00000000ff037424 */ /* 0x000fc800078e00ff */
[----:B------:R-:W-:Y:S05]  /*0b00*/  RET.REL.NODEC R2 `(_Z12initArraySinIdEvPT_i) ;  /* 0xfffffff4023c7950 */ /* 0x000fea0003c3ffff */
        .type           $_Z12initArraySinIdEvPT_i$__internal_trig_reduction_slowpathd,@function
        .size           $_Z12initArraySinIdEvPT_i$__internal_trig_reduction_slowpathd,(.L_x_101 - $_Z12initArraySinIdEvPT_i$__internal_trig_reduction_slowpathd)
$_Z12initArraySinIdEvPT_i$__internal_trig_reduction_slowpathd:
[----:B------:R-:W-:Y:S01]  /*0b10*/  SHF.R.U32.HI R0, RZ, 0x14, R12 ;  /* 0x00000014ff007819 */ /* 0x000fe2000001160c */
[----:B------:R-:W-:Y:S02]  /*0b20*/  IMAD.MOV.U32 R11, RZ, RZ, R2 ;  /* 0x000000ffff0b7224 */ /* 0x000fe400078e0002 */
[----:B------:R-:W-:Y:S01]  /*0b30*/  IMAD.MOV.U32 R4, RZ, RZ, RZ ;  /* 0x000000ffff047224 */ /* 0x000fe200078e00ff */
[----:B------:R-:W-:-:S04]  /*0b40*/  LOP3.LUT R3, R0, 0x7ff, RZ, 0xc0, !PT ;  /* 0x000007ff00037812 */ /* 0x000fc800078ec0ff */
[----:B------:R-:W-:-:S13]  /*0b50*/  ISETP.NE.AND P0, PT, R3, 0x7ff, PT ;  /* 0x000007ff0300780c */ /* 0x000fda0003f05270 */
[----:B------:R-:W-:Y:S05]  /*0b60*/  @!P0 BRA `(.L_x_41) ;  /* 0x0000000800488947 */ /* 0x000fea0003800000 */
[----:B------:R-:W-:Y:S01]  /*0b70*/  VIADD R2, R3, 0xfffffc00 ;  /* 0xfffffc0003027836 */ /* 0x000fe20000000000 */
[----:B------:R-:W-:Y:S01]  /*0b80*/  BSSY.RECONVERGENT B1, `(.L_x_42) ;  /* 0x000002f000017945 */ /* 0x000fe20003800200 */
[----:B------:R-:W-:-:S03]  /*0b90*/  CS2R R18, SRZ ;  /* 0x0000000000127805 */ /* 0x000fc6000001ff00 */
[----:B------:R-:W-:Y:S02]  /*0ba0*/  SHF.R.U32.HI R6, RZ, 0x6, R2 ;  /* 0x00000006ff067819 */ /* 0x000fe40000011602 */
[----:B------:R-:W-:Y:S02]  /*0bb0*/  ISETP.GE.U32.AND P0, PT, R2, 0x80, PT ;  /* 0x000000800200780c */ /* 0x000fe40003f06070 */
[C---:B------:R-:W-:Y:S02]  /*0bc0*/  IADD3 R7, PT, PT, -R6.reuse, 0x13, RZ ;  /* 0x0000001306077810 */ /* 0x040fe40007ffe1ff */
[----:B------:R-:W-:Y:S02]  /*0bd0*/  IADD3 R21, PT, PT, -R6, 0xf, RZ ;  /* 0x0000000f06157810 */ /* 0x000fe40007ffe1ff */
[----:B------:R-:W-:-:S04]  /*0be0*/  SEL R7, R7, 0x12, P0 ;  /* 0x0000001207077807 */ /* 0x000fc80000000000 */
[----:B------:R-:W-:-:S13]  /*0bf0*/  ISETP.GE.AND P0, PT, R21, R7, PT ;  /* 0x000000071500720c */ /* 0x000fda0003f06270 */
[----:B------:R-:W-:Y:S05]  /*0c00*/  @P0 BRA `(.L_x_43) ;  /* 0x0000000000980947 */ /* 0x000fea0003800000 */
[----:B------:R-:W0:Y:S01]  /*0c10*/  LDC.64 R8, c[0x0][0x358] ;  /* 0x0000d600ff087b82 */ /* 0x000e220000000a00 */
[C---:B------:R-:W-:Y:S01]  /*0c20*/  SHF.L.U64.HI R13, R11.reuse, 0xb, R12 ;  /* 0x0000000b0b0d7819 */ /* 0x040fe2000001020c */
[----:B------:R-:W-:Y:S01]  /*0c30*/  BSSY.RECONVERGENT B2, `(.L_x_44) ;  /* 0x0000022000027945 */ /* 0x000fe20003800200 */
[----:B------:R-:W-:Y:S01]  /*0c40*/  IMAD.SHL.U32 R11, R11, 0x800, RZ ;  /* 0x000008000b0b7824 */ /* 0x000fe200078e00ff */
[----:B------:R-:W-:Y:S01]  /*0c50*/  IADD3 R15, PT, PT, RZ, -R6, -R7 ;  /* 0x80000006ff0f7210 */ /* 0x000fe20007ffe807 */
[----:B------:R-:W-:Y:S01]  /*0c60*/  IMAD.MOV.U32 R14, RZ, RZ, RZ ;  /* 0x000000ffff0e7224 */ /* 0x000fe200078e00ff */
[----:B------:R-:W-:Y:S02]  /*0c70*/  CS2R R18, SRZ ;  /* 0x0000000000127805 */ /* 0x000fe4000001ff00 */
[----:B------:R-:W-:Y:S01]  /*0c80*/  LOP3.LUT R13, R13, 0x80000000, RZ, 0xfc, !PT ;  /* 0x800000000d0d7812 */ /* 0x000fe200078efcff */
[----:B------:R-:W1:Y:S06]  /*0c90*/  LDC.64 R2, c[0x4][0x8] ;  /* 0x01000200ff027b82 */ /* 0x000e6c0000000a00 */
.L_x_45:
[----:B0-----:R-:W-:Y:S01]  /*0ca0*/  R2UR UR6, R8 ;  /* 0x00000000080672ca */ /* 0x001fe200000e0000 */
[----:B-1----:R-:W-:Y:S01]  /*0cb0*/  IMAD.WIDE R4, R21, 0x8, R2 ;  /* 0x0000000815047825 */ /* 0x002fe200078e0202 */
[----:B------:R-:W-:-:S13]  /*0cc0*/  R2UR UR7, R9 ;  /* 0x00000000090772ca */ /* 0x000fda00000e0000 */
[----:B------:R-:W2:Y:S01]  /*0cd0*/  LDG.E.64.CONSTANT R4, desc[UR6][R4.64] ;  /* 0x0000000604047981 */ /* 0x000ea2000c1e9b00 */
[----:B------:R-:W-:Y:S02]  /*0ce0*/  VIADD R15, R15, 0x1 ;  /* 0x000000010f0f7836 */ /* 0x000fe40000000000 */
[----:B------:R-:W-:Y:S02]  /*0cf0*/  VIADD R21, R21, 0x1 ;  /* 0x0000000115157836 */ /* 0x000fe40000000000 */
[----:B--2---:R-:W-:-:S04]  /*0d00*/  IMAD.WIDE.U32 R18, P2, R4, R11, R18 ;  /* 0x0000000b04127225 */ /* 0x004fc80007840012 */
[----:B------:R-:W-:Y:S02]  /*0d10*/  IMAD R23, R4, R13, RZ ;  /* 0x0000000d04177224 */ /* 0x000fe400078e02ff */
[CC--:B------:R-:W-:Y:S02]  /*0d20*/  IMAD R20, R5.reuse, R11.reuse, RZ ;  /* 0x0000000b05147224 */ /* 0x0c0fe400078e02ff */
[----:B------:R-:W-:Y:S01]  /*0d30*/  IMAD.HI.U32 R25, R5, R11, RZ ;  /* 0x0000000b05197227 */ /* 0x000fe200078e00ff */
[----:B------:R-:W-:-:S03]  /*0d40*/  IADD3 R19, P0, PT, R23, R19, RZ ;  /* 0x0000001317137210 */ /* 0x000fc60007f1e0ff */
[----:B------:R-:W-:Y:S01]  /*0d50*/  IMAD R23, R14, 0x8, R1 ;  /* 0x000000080e177824 */ /* 0x000fe200078e0201 */
[----:B------:R-:W-:Y:S01]  /*0d60*/  IADD3 R19, P1, PT, R20, R19, RZ ;  /* 0x0000001314137210 */ /* 0x000fe20007f3e0ff */
[----:B------:R-:W-:-:S04]  /*0d70*/  IMAD.HI.U32 R20, R4, R13, RZ ;  /* 0x0000000d04147227 */ /* 0x000fc800078e00ff */
[----:B------:R-:W-:Y:S01]  /*0d80*/  IMAD.X R4, RZ, RZ, R20, P2 ;  /* 0x000000ffff047224 */ /* 0x000fe200010e0614 */
[----:B------:R0:W-:Y:S01]  /*0d90*/  STL.64 [R23], R18 ;  /* 0x0000001217007387 */ /* 0x0001e20000100a00 */
[----:B------:R-:W-:-:S03]  /*0da0*/  IMAD.HI.U32 R20, R5, R13, RZ ;  /* 0x0000000d05147227 */ /* 0x000fc600078e00ff */
[----:B------:R-:W-:Y:S01]  /*0db0*/  IADD3.X R4, P0, PT, R25, R4, RZ, P0, !PT ;  /* 0x0000000419047210 */ /* 0x000fe2000071e4ff */
[----:B------:R-:W-:Y:S02]  /*0dc0*/  IMAD R5, R5, R13, RZ ;  /* 0x0000000d05057224 */ /* 0x000fe400078e02ff */
[----:B------:R-:W-:-:S03]  /*0dd0*/  VIADD R14, R14, 0x1 ;  /* 0x000000010e0e7836 */ /* 0x000fc60000000000 */
[----:B------:R-:W-:Y:S01]  /*0de0*/  IADD3.X R5, P1, PT, R5, R4, RZ, P1, !PT ;  /* 0x0000000405057210 */ /* 0x000fe20000f3e4ff */
[----:B------:R-:W-:Y:S01]  /*0df0*/  IMAD.X R4, RZ, RZ, R20, P0 ;  /* 0x000000ffff047224 */ /* 0x000fe200000e0614 */
[----:B------:R-:W-:-:S03]  /*0e00*/  ISETP.NE.AND P0, PT, R15, -0xf, PT ;  /* 0xfffffff10f00780c */ /* 0x000fc60003f05270 */
[----:B------:R-:W-:Y:S02]  /*0e10*/  IMAD.X R4, RZ, RZ, R4, P1 ;  /* 0x000000ffff047224 */ /* 0x000fe400008e0604 */
[----:B0-----:R-:W-:Y:S02]  /*0e20*/  IMAD.MOV.U32 R18, RZ, RZ, R5 ;  /* 0x000000ffff127224 */ /* 0x001fe400078e0005 */
[----:B------:R-:W-:-:S06]  /*0e30*/  IMAD.MOV.U32 R19, RZ, RZ, R4 ;  /* 0x000000ffff137224 */ /* 0x000fcc00078e0004 */
[----:B------:R-:W-:Y:S05]  /*0e40*/  @P0 BRA `(.L_x_45) ;  /* 0xfffffffc00940947 */ /* 0x000fea000383ffff */
[----:B------:R-:W-:Y:S05]  /*0e50*/  BSYNC.RECONVERGENT B2 ;  /* 0x0000000000027941 */ /* 0x000fea0003800200 */
.L_x_44:
[----:B------:R-:W-:-:S07]  /*0e60*/  IMAD.MOV.U32 R21, RZ, RZ, R7 ;  /* 0x000000ffff157224 */ /* 0x000fce00078e0007 */
.L_x_43:
[----:B------:R-:W-:Y:S05]  /*0e70*/  BSYNC.RECONVERGENT B1 ;  /* 0x0000000000017941 */ /* 0x000fea0003800200 */
.L_x_42:
[----:B------:R-:W-:Y:S01]  /*0e80*/  LOP3.LUT P0, R23, R0, 0x3f, RZ, 0xc0, !PT ;  /* 0x0000003f00177812 */ /* 0x000fe2000780c0ff */
[----:B------:R-:W-:-:S04]  /*0e90*/  IMAD.IADD R0, R6, 0x1, R21 ;  /* 0x0000000106007824 */ /* 0x000fc800078e0215 */
[----:B------:R-:W-:-:S05]  /*0ea0*/  IMAD.U32 R21, R0, 0x8, R1 ;  /* 0x0000000800157824 */ /* 0x000fca00078e0001 */
[----:B------:R0:W-:Y:S04]  /*0eb0*/  STL.64 [R21+-0x78], R18 ;  /* 0xffff881215007387 */ /* 0x0001e80000100a00 */
[----:B------:R-:W2:Y:S04]  /*0ec0*/  @P0 LDL.64 R8, [R1+0x8] ;  /* 0x0000080001080983 */ /* 0x000ea80000100a00 */
[----:B------:R-:W3:Y:S04]  /*0ed0*/  LDL.64 R2, [R1+0x10] ;  /* 0x0000100001027983 */ /* 0x000ee80000100a00 */
[----:B------:R-:W4:Y:S01]  /*0ee0*/  LDL.64 R4, [R1+0x18] ;  /* 0x0000180001047983 */ /* 0x000f220000100a00 */
[----:B------:R-:W-:Y:S01]  /*0ef0*/  @P0 LOP3.LUT R0, R23, 0x3f, RZ, 0x3c, !PT ;  /* 0x0000003f17000812 */ /* 0x000fe200078e3cff */
[----:B------:R-:W-:Y:S01]  /*0f00*/  BSSY.RECONVERGENT B1, `(.L_x_46) ;  /* 0x0000034000017945 */ /* 0x000fe20003800200 */
[----:B--2---:R-:W-:-:S02]  /*0f10*/  @P0 SHF.R.U64 R7, R8, 0x1, R9 ;  /* 0x0000000108070819 */ /* 0x004fc40000001209 */
[----:B------:R-:W-:Y:S02]  /*0f20*/  @P0 SHF.R.U32.HI R9, RZ, 0x1, R9 ;  /* 0x00000001ff090819 */ /* 0x000fe40000011609 */
[CC--:B---3--:R-:W-:Y:S02]  /*0f30*/  @P0 SHF.L.U32 R11, R2.reuse, R23.reuse, RZ ;  /* 0x00000017020b0219 */ /* 0x0c8fe400000006ff */
[----:B------:R-:W-:Y:S02]  /*0f40*/  @P0 SHF.R.U64 R6, R7, R0, R9 ;  /* 0x0000000007060219 */ /* 0x000fe40000001209 */
[--C-:B------:R-:W-:Y:S02]  /*0f50*/  @P0 SHF.R.U32.HI R15, RZ, 0x1, R3.reuse ;  /* 0x00000001ff0f0819 */ /* 0x100fe40000011603 */
[C-C-:B------:R-:W-:Y:S02]  /*0f60*/  @P0 SHF.R.U64 R13, R2.reuse, 0x1, R3.reuse ;  /* 0x00000001020d0819 */ /* 0x140fe40000001203 */
[----:B------:R-:W-:-:S02]  /*0f70*/  @P0 SHF.L.U64.HI R8, R2, R23, R3 ;  /* 0x0000001702080219 */ /* 0x000fc40000010203 */
[----:B------:R-:W-:Y:S02]  /*0f80*/  @P0 SHF.R.U32.HI R7, RZ, R0, R9 ;  /* 0x00000000ff070219 */ /* 0x000fe40000011609 */
[----:B------:R-:W-:Y:S02]  /*0f90*/  @P0 LOP3.LUT R2, R11, R6, RZ, 0xfc, !PT ;  /* 0x000000060b020212 */ /* 0x000fe400078efcff */
[----:B----4-:R-:W-:Y:S02]  /*0fa0*/  @P0 SHF.L.U32 R9, R4, R23, RZ ;  /* 0x0000001704090219 */ /* 0x010fe400000006ff */
[----:B------:R-:W-:Y:S02]  /*0fb0*/  @P0 SHF.R.U64 R14, R13, R0, R15 ;  /* 0x000000000d0e0219 */ /* 0x000fe4000000120f */
[----:B------:R-:W-:Y:S01]  /*0fc0*/  @P0 LOP3.LUT R3, R8, R7, RZ, 0xfc, !PT ;  /* 0x0000000708030212 */ /* 0x000fe200078efcff */
[----:B------:R-:W-:Y:S01]  /*0fd0*/  IMAD.SHL.U32 R8, R2, 0x4, RZ ;  /* 0x0000000402087824 */ /* 0x000fe200078e00ff */
[----:B------:R-:W-:-:S02]  /*0fe0*/  @P0 SHF.L.U64.HI R7, R4, R23, R5 ;  /* 0x0000001704070219 */ /* 0x000fc40000010205 */
[----:B------:R-:W-:Y:S02]  /*0ff0*/  @P0 LOP3.LUT R4, R9, R14, RZ, 0xfc, !PT ;  /* 0x0000000e09040212 */ /* 0x000fe400078efcff */
[----:B------:R-:W-:Y:S02]  /*1000*/  @P0 SHF.R.U32.HI R0, RZ, R0, R15 ;  /* 0x00000000ff000219 */ /* 0x000fe4000001160f */
[----:B------:R-:W-:Y:S02]  /*1010*/  SHF.L.U64.HI R9, R2, 0x2, R3 ;  /* 0x0000000202097819 */ /* 0x000fe40000010203 */
[----:B------:R-:W-:Y:S02]  /*1020*/  @P0 LOP3.LUT R5, R7, R0, RZ, 0xfc, !PT ;  /* 0x0000000007050212 */ /* 0x000fe400078efcff */
[----:B------:R-:W-:Y:S02]  /*1030*/  SHF.L.W.U32.HI R3, R3, 0x2, R4 ;  /* 0x0000000203037819 */ /* 0x000fe40000010e04 */
[----:B------:R-:W-:-:S02]  /*1040*/  IADD3 RZ, P0, PT, RZ, -R8, RZ ;  /* 0x80000008ffff7210 */ /* 0x000fc40007f1e0ff */
[----:B------:R-:W-:Y:S02]  /*1050*/  LOP3.LUT R0, RZ, R9, RZ, 0x33, !PT ;  /* 0x00000009ff007212 */ /* 0x000fe400078e33ff */
[----:B------:R-:W-:Y:S02]  /*1060*/  SHF.L.W.U32.HI R4, R4, 0x2, R5 ;  /* 0x0000000204047819 */ /* 0x000fe40000010e05 */
[----:B------:R-:W-:Y:S02]  /*1070*/  LOP3.LUT R2, RZ, R3, RZ, 0x33, !PT ;  /* 0x00000003ff027212 */ /* 0x000fe400078e33ff */
[----:B------:R-:W-:Y:S02]  /*1080*/  IADD3.X R6, P0, PT, RZ, R0, RZ, P0, !PT ;  /* 0x00000000ff067210 */ /* 0x000fe4000071e4ff */
[----:B------:R-:W-:Y:S02]  /*1090*/  LOP3.LUT R7, RZ, R4, RZ, 0x33, !PT ;  /* 0x00000004ff077212 */ /* 0x000fe400078e33ff */
[----:B------:R-:W-:-:S02]  /*10a0*/  IADD3.X R0, P1, PT, RZ, R2, RZ, P0, !PT ;  /* 0x00000002ff007210 */ /* 0x000fc4000073e4ff */
[----:B------:R-:W-:-:S03]  /*10b0*/  ISETP.GT.U32.AND P2, PT, R3, -0x1, PT ;  /* 0xffffffff0300780c */ /* 0x000fc60003f44070 */
[----:B------:R-:W-:Y:S01]  /*10c0*/  IMAD.X R7, RZ, RZ, R7, P1 ;  /* 0x000000ffff077224 */ /* 0x000fe200008e0607 */
[----:B------:R-:W-:-:S04]  /*10d0*/  ISETP.GT.AND.EX P0, PT, R4, -0x1, PT, P2 ;  /* 0xffffffff0400780c */ /* 0x000fc80003f04320 */
[----:B------:R-:W-:Y:S02]  /*10e0*/  SEL R2, R4, R7, P0 ;  /* 0x0000000704027207 */ /* 0x000fe40000000000 */
[----:B------:R-:W-:Y:S02]  /*10f0*/  SEL R13, R3, R0, P0 ;  /* 0x00000000030d7207 */ /* 0x000fe40000000000 */
[----:B------:R-:W-:Y:S02]  /*1100*/  ISETP.NE.U32.AND P1, PT, R2, RZ, PT ;  /* 0x000000ff0200720c */ /* 0x000fe40003f25070 */
[----:B------:R-:W-:Y:S02]  /*1110*/  SEL R9, R9, R6, P0 ;  /* 0x0000000609097207 */ /* 0x000fe40000000000 */
[----:B------:R-:W-:Y:S01]  /*1120*/  SEL R3, R13, R2, !P1 ;  /* 0x000000020d037207 */ /* 0x000fe20004800000 */
[----:B------:R-:W-:-:S05]  /*1130*/  @!P0 IMAD.MOV R8, RZ, RZ, -R8 ;  /* 0x000000ffff088224 */ /* 0x000fca00078e0a08 */
[----:B------:R-:W1:Y:S02]  /*1140*/  FLO.U32 R3, R3 ;  /* 0x0000000300037300 */ /* 0x000e6400000e0000 */
[C---:B-1----:R-:W-:Y:S02]  /*1150*/  IADD3 R7, PT, PT, -R3.reuse, 0x1f, RZ ;  /* 0x0000001f03077810 */ /* 0x042fe40007ffe1ff */
[----:B------:R-:W-:-:S03]  /*1160*/  IADD3 R0, PT, PT, -R3, 0x3f, RZ ;  /* 0x0000003f03007810 */ /* 0x000fc60007ffe1ff */
[----:B------:R-:W-:-:S05]  /*1170*/  @P1 IMAD.MOV R0, RZ, RZ, R7 ;  /* 0x000000ffff001224 */ /* 0x000fca00078e0207 */
[----:B------:R-:W-:-:S13]  /*1180*/  ISETP.NE.AND P1, PT, R0, RZ, PT ;  /* 0x000000ff0000720c */ /* 0x000fda0003f25270 */
[----:B0-----:R-:W-:Y:S05]  /*1190*/  @!P1 BRA `(.L_x_47) ;  /* 0x0000000000289947 */ /* 0x001fea0003800000 */
[--C-:B------:R-:W-:Y:S02]  /*11a0*/  SHF.R.U64 R7, R8, 0x1, R9.reuse ;  /* 0x0000000108077819 */ /* 0x100fe40000001209 */
[C---:B------:R-:W-:Y:S02]  /*11b0*/  LOP3.LUT R3, R0.reuse, 0x3f, RZ, 0xc0, !PT ;  /* 0x0000003f00037812 */ /* 0x040fe400078ec0ff */
[----:B------:R-:W-:Y:S02]  /*11c0*/  SHF.R.U32.HI R9, RZ, 0x1, R9 ;  /* 0x00000001ff097819 */ /* 0x000fe40000011609 */
[----:B------:R-:W-:Y:S02]  /*11d0*/  LOP3.LUT R6, R0, 0x3f, RZ, 0xc, !PT ;  /* 0x0000003f00067812 */ /* 0x000fe400078e0cff */
[CC--:B------:R-:W-:Y:S02]  /*11e0*/  SHF.L.U64.HI R11, R13.reuse, R3.reuse, R2 ;  /* 0x000000030d0b7219 */ /* 0x0c0fe40000010202 */
[----:B------:R-:W-:-:S02]  /*11f0*/  SHF.L.U32 R3, R13, R3, RZ ;  /* 0x000000030d037219 */ /* 0x000fc400000006ff */
[-CC-:B------:R-:W-:Y:S02]  /*1200*/  SHF.R.U64 R2, R7, R6.reuse, R9.reuse ;  /* 0x0000000607027219 */ /* 0x180fe40000001209 */
[----:B------:R-:W-:Y:S02]  /*1210*/  SHF.R.U32.HI R6, RZ, R6, R9 ;  /* 0x00000006ff067219 */ /* 0x000fe40000011609 */
[----:B------:R-:W-:Y:S02]  /*1220*/  LOP3.LUT R13, R3, R2, RZ, 0xfc, !PT ;  /* 0x00000002030d7212 */ /* 0x000fe400078efcff */
[----:B------:R-:W-:-:S07]  /*1230*/  LOP3.LUT R2, R11, R6, RZ, 0xfc, !PT ;  /* 0x000000060b027212 */ /* 0x000fce00078efcff */
.L_x_47:
[----:B------:R-:W-:Y:S05]  /*1240*/  BSYNC.RECONVERGENT B1 ;  /* 0x0000000000017941 */ /* 0x000fea0003800200 */
.L_x_46:
[----:B------:R-:W-:Y:S01]  /*1250*/  IMAD.WIDE.U32 R8, R13, 0x2168c235, RZ ;  /* 0x2168c2350d087825 */ /* 0x000fe200078e00ff */
[----:B------:R-:W-:-:S03]  /*1260*/  SHF.R.U32.HI R5, RZ, 0x1e, R5 ;  /* 0x0000001eff057819 */ /* 0x000fc60000011605 */
[----:B------:R-:W-:Y:S01]  /*1270*/  IMAD.MOV.U32 R6, RZ, RZ, R9 ;  /* 0x000000ffff067224 */ /* 0x000fe200078e0009 */
[----:B------:R-:W-:Y:S01]  /*1280*/  IADD3 RZ, P1, PT, R8, R8, RZ ;  /* 0x0000000808ff7210 */ /* 0x000fe20007f3e0ff */
[----:B------:R-:W-:Y:S01]  /*1290*/  IMAD.MOV.U32 R7, RZ, RZ, RZ ;  /* 0x000000ffff077224 */ /* 0x000fe200078e00ff */
[----:B------:R-:W-:Y:S01]  /*12a0*/  LEA.HI R4, R4, R5, RZ, 0x1 ;  /* 0x0000000504047211 */ /* 0x000fe200078f08ff */
[----:B------:R-:W-:-:S04]  /*12b0*/  IMAD.HI.U32 R3, R2, -0x36f0255e, RZ ;  /* 0xc90fdaa202037827 */ /* 0x000fc800078e00ff */
[----:B------:R-:W-:-:S04]  /*12c0*/  IMAD.WIDE.U32 R6, R13, -0x36f0255e, R6 ;  /* 0xc90fdaa20d067825 */ /* 0x000fc800078e0006 */
[C---:B------:R-:W-:Y:S02]  /*12d0*/  IMAD R9, R2.reuse, -0x36f0255e, RZ ;  /* 0xc90fdaa202097824 */ /* 0x040fe400078e02ff */
[----:B------:R-:W-:-:S04]  /*12e0*/  IMAD.WIDE.U32 R6, P2, R2, 0x2168c235, R6 ;  /* 0x2168c23502067825 */ /* 0x000fc80007840006 */
[----:B------:R-:W-:Y:S01]  /*12f0*/  IMAD.X R2, RZ, RZ, R3, P2 ;  /* 0x000000ffff027224 */ /* 0x000fe200010e0603 */
[----:B------:R-:W-:Y:S02]  /*1300*/  IADD3 R3, P2, PT, R9, R7, RZ ;  /* 0x0000000709037210 */ /* 0x000fe40007f5e0ff */
[----:B------:R-:W-:Y:S02]  /*1310*/  IADD3.X RZ, P1, PT, R6, R6, RZ, P1, !PT ;  /* 0x0000000606ff7210 */ /* 0x000fe40000f3e4ff */
[C---:B------:R-:W-:Y:S01]  /*1320*/  ISETP.GT.U32.AND P3, PT, R3.reuse, RZ, PT ;  /* 0x000000ff0300720c */ /* 0x040fe20003f64070 */
[----:B------:R-:W-:Y:S01]  /*1330*/  IMAD.X R2, RZ, RZ, R2, P2 ;  /* 0x000000ffff027224 */ /* 0x000fe200010e0602 */
[----:B------:R-:W-:-:S04]  /*1340*/  IADD3.X R6, P2, PT, R3, R3, RZ, P1, !PT ;  /* 0x0000000303067210 */ /* 0x000fc80000f5e4ff */
[C---:B------:R-:W-:Y:S01]  /*1350*/  ISETP.GT.AND.EX P1, PT, R2.reuse, RZ, PT, P3 ;  /* 0x000000ff0200720c */ /* 0x040fe20003f24330 */
[----:B------:R-:W-:-:S03]  /*1360*/  IMAD.X R7, R2, 0x1, R2, P2 ;  /* 0x0000000102077824 */ /* 0x000fc600010e0602 */
[----:B------:R-:W-:Y:S02]  /*1370*/  SEL R6, R6, R3, P1 ;  /* 0x0000000306067207 */ /* 0x000fe40000800000 */
[----:B------:R-:W-:Y:S02]  /*1380*/  SEL R7, R7, R2, P1 ;  /* 0x0000000207077207 */ /* 0x000fe40000800000 */
[----:B------:R-:W-:Y:S02]  /*1390*/  IADD3 R2, P2, PT, R6, 0x1, RZ ;  /* 0x0000000106027810 */ /* 0x000fe40007f5e0ff */
[----:B------:R-:W-:Y:S02]  /*13a0*/  SEL R3, RZ, 0xffffffff, !P1 ;  /* 0xffffffffff037807 */ /* 0x000fe40004800000 */
[----:B------:R-:W-:Y:S01]  /*13b0*/  LOP3.LUT P1, R12, R12, 0x80000000, RZ, 0xc0, !PT ;  /* 0x800000000c0c7812 */ /* 0x000fe2000782c0ff */
[----:B------:R-:W-:Y:S02]  /*13c0*/  IMAD.X R7, RZ, RZ, R7, P2 ;  /* 0x000000ffff077224 */ /* 0x000fe400010e0607 */
[----:B------:R-:W-:Y:S01]  /*13d0*/  IMAD.IADD R3, R3, 0x1, -R0 ;  /* 0x0000000103037824 */ /* 0x000fe200078e0a00 */
[----:B------:R-:W-:-:S02]  /*13e0*/  @!P0 LOP3.LUT R12, R12, 0x80000000, RZ, 0x3c, !PT ;  /* 0x800000000c0c8812 */ /* 0x000fc400078e3cff */
[----:B------:R-:W-:Y:S01]  /*13f0*/  SHF.R.U64 R2, R2, 0xa, R7 ;  /* 0x0000000a02027819 */ /* 0x000fe20000001207 */
[----:B------:R-:W-:-:S03]  /*1400*/  IMAD.SHL.U32 R3, R3, 0x100000, RZ ;  /* 0x0010000003037824 */ /* 0x000fc600078e00ff */
[----:B------:R-:W-:-:S03]  /*1410*/  IADD3 R2, P2, PT, R2, 0x1, RZ ;  /* 0x0000000102027810 */ /* 0x000fc60007f5e0ff */
[----:B------:R-:W-:Y:S01]  /*1420*/  @P1 IMAD.MOV R4, RZ, RZ, -R4 ;  /* 0x000000ffff041224 */ /* 0x000fe200078e0a04 */
[----:B------:R-:W-:-:S04]  /*1430*/  LEA.HI.X R7, R7, RZ, RZ, 0x16, P2 ;  /* 0x000000ff07077211 */ /* 0x000fc800010fb4ff */
[--C-:B------:R-:W-:Y:S02]  /*1440*/  SHF.R.U64 R0, R2, 0x1, R7.reuse ;  /* 0x0000000102007819 */ /* 0x100fe40000001207 */
[----:B------:R-:W-:Y:S02]  /*1450*/  SHF.R.U32.HI R2, RZ, 0x1, R7 ;  /* 0x00000001ff027819 */ /* 0x000fe40000011607 */
[----:B------:R-:W-:-:S04]  /*1460*/  IADD3 R11, P2, P3, RZ, RZ, R0 ;  /* 0x000000ffff0b7210 */ /* 0x000fc80007b5e000 */
[----:B------:R-:W-:-:S04]  /*1470*/  IADD3.X R3, PT, PT, R3, 0x3fe00000, R2, P2, P3 ;  /* 0x3fe0000003037810 */ /* 0x000fc800017e6402 */
[----:B------:R-:W-:-:S07]  /*1480*/  LOP3.LUT R12, R3, R12, RZ, 0xfc, !PT ;  /* 0x0000000c030c7212 */ /* 0x000fce00078efcff */
.L_x_41:
[----:B------:R-:W-:Y:S02]  /*1490*/  IMAD.MOV.U32 R18, RZ, RZ, R11 ;  /* 0x000000ffff127224 */ /* 0x000fe400078e000b */
[----:B------:R-:W-:Y:S02]  /*14a0*/  IMAD.MOV.U32 R11, RZ, RZ, 0x0 ;  /* 0x00000000ff0b7424 */ /* 0x000fe400078e00ff */
[----:B------:R-:W-:Y:S02]  /*14b0*/  IMAD.MOV.U32 R0, RZ, RZ, R4 ;  /* 0x000000ffff007224 */ /* 0x000fe400078e0004 */
[----:B------:R-:W-:Y:S01]  /*14c0*/  IMAD.MOV.U32 R19, RZ, RZ, R12 ;  /* 0x000000ffff137224 */ /* 0x000fe200078e000c */
[----:B------:R-:W-:Y:S06]  /*14d0*/  RET.REL.NODEC R10 `(_Z12initArraySinIdEvPT_i) ;  /* 0xffffffe80ac87950 */ /* 0x000fec0003c3ffff */
.L_x_48:
        /* <DEDUP_REMOVED lines=10> */
.L_x_101:


//--------------------- .text._Z15initArray__SinfIfEvPT_i --------------------------
	.section	.text._Z15initArray__SinfIfEvPT_i,"ax",@progbits
	.align	128
        .global         _Z15initArray__SinfIfEvPT_i
        .type           _Z15initArray__SinfIfEvPT_i,@function
        .size           _Z15initArray__SinfIfEvPT_i,(.L_x_102 - _Z15initArray__SinfIfEvPT_i)
        .other          _Z15initArray__SinfIfEvPT_i,@"STO_CUDA_ENTRY STV_DEFAULT"
_Z15initArray__SinfIfEvPT_i:
.text._Z15initArray__SinfIfEvPT_i:
        /* <DEDUP_REMOVED lines=27> */
[----:B------:R-:W-:Y:S05]  /*01b0*/  CALL.REL.NOINC `($__internal_3_$__cuda_sm3x_div_rn_noftz_f32_slowpath) ;  /* 0x00000000001c7944 */ /* 0x000fea0003c00000 */
.L_x_50:
[----:B------:R-:W-:Y:S05]  /*01c0*/  BSYNC.RECONVERGENT B1 ;  /* 0x0000000000017941 */ /* 0x000fea0003800200 */
.L_x_49:
[----:B------:R-:W0:Y:S01]  /*01d0*/  LDC.64 R4, c[0x0][0x380] ;  /* 0x0000e000ff047b82 */ /* 0x000e220000000a00 */
[----:B------:R-:W-:-:S04]  /*01e0*/  FMUL.RZ R6, R6, 0.15915493667125701904 ;  /* 0x3e22f98306067820 */ /* 0x000fc8000040c000 */
[----:B------:R-:W1:Y:S01]  /*01f0*/  MUFU.SIN R7, R6 ;  /* 0x0000000600077308 */ /* 0x000e620000000400 */
[----:B0-----:R-:W-:-:S05]  /*0200*/  IMAD.WIDE R2, R3, 0x4, R4 ;  /* 0x0000000403027825 */ /* 0x001fca00078e0204 */
[----:B-1----:R-:W-:Y:S01]  /*0210*/  STG.E desc[UR6][R2.64], R7 ;  /* 0x0000000702007986 */ /* 0x002fe2000c101906 */
[----:B------:R-:W-:Y:S05]  /*0220*/  EXIT ;  /* 0x000000000000794d */ /* 0x000fea0003800000 */
        .weak           $__internal_3_$__cuda_sm3x_div_rn_noftz_f32_slowpath
        .type           $__internal_3_$__cuda_sm3x_div_rn_noftz_f32_slowpath,@function
        .size           $__internal_3_$__cuda_sm3x_div_rn_noftz_f32_slowpath,(.L_x_102 - $__internal_3_$__cuda_sm3x_div_rn_noftz_f32_slowpath)
$__internal_3_$__cuda_sm3x_div_rn_noftz_f32_slowpath:
        /* <DEDUP_REMOVED lines=28> */
.L_x_53:
[----:B------:R-:W-:Y:S05]  /*03f0*/  BSYNC.RELIABLE B2 ;  /* 0x0000000000027941 */ /* 0x000fea0003800100 */
.L_x_52:
        /* <DEDUP_REMOVED lines=50> */
.L_x_60:
[----:B------:R-:W-:-:S04]  /*0720*/  LOP3.LUT R6, R6, 0x80000000, RZ, 0xc0, !PT ;  /* 0x8000000006067812 */ /* 0x000fc800078ec0ff */
[----:B------:R-:W-:Y:S01]  /*0730*/  LOP3.LUT R6, R6, 0x7f800000, RZ, 0xfc, !PT ;  /* 0x7f80000006067812 */ /* 0x000fe200078efcff */
[----:B------:R-:W-:Y:S06]  /*0740*/  BRA `(.L_x_61) ;  /* 0x0000000000047947 */ /* 0x000fec0003800000 */
.L_x_59:
[----:B------:R-:W-:-:S07]  /*0750*/  IMAD R6, R7, 0x800000, R6 ;  /* 0x0080000007067824 */ /* 0x000fce00078e0206 */
.L_x_61:
[----:B------:R-:W-:Y:S05]  /*0760*/  BSYNC.RECONVERGENT B2 ;  /* 0x0000000000027941 */ /* 0x000fea0003800200 */
.L_x_58:
[----:B------:R-:W-:Y:S05]  /*0770*/  BRA `(.L_x_62) ;  /* 0x0000000000207947 */ /* 0x000fea0003800000 */
.L_x_57:
[----:B------:R-:W-:-:S04]  /*0780*/  LOP3.LUT R6, R7, 0x80000000, R6, 0x48, !PT ;  /* 0x8000000007067812 */ /* 0x000fc800078e4806 */
[----:B------:R-:W-:Y:S01]  /*0790*/  LOP3.LUT R6, R6, 0x7f800000, RZ, 0xfc, !PT ;  /* 0x7f80000006067812 */ /* 0x000fe200078efcff */
[----:B------:R-:W-:Y:S06]  /*07a0*/  BRA `(.L_x_62) ;  /* 0x0000000000147947 */ /* 0x000fec0003800000 */
.L_x_56:
[----:B------:R-:W-:Y:S01]  /*07b0*/  LOP3.LUT R6, R7, 0x80000000, R6, 0x48, !PT ;  /* 0x8000000007067812 */ /* 0x000fe200078e4806 */
[----:B------:R-:W-:Y:S06]  /*07c0*/  BRA `(.L_x_62) ;  /* 0x00000000000c7947 */ /* 0x000fec0003800000 */
.L_x_55:
[----:B------:R-:W0:Y:S01]  /*07d0*/  MUFU.RSQ R6, -QNAN ;  /* 0xffc0000000067908 */ /* 0x000e220000001400 */
[----:B------:R-:W-:Y:S05]  /*07e0*/  BRA `(.L_x_62) ;  /* 0x0000000000047947 */ /* 0x000fea0003800000 */
.L_x_54:
[----:B------:R-:W-:-:S07]  /*07f0*/  FADD.FTZ R6, R0, 180 ;  /* 0x4334000000067421 */ /* 0x000fce0000010000 */
.L_x_62:
[----:B------:R-:W-:Y:S05]  /*0800*/  BSYNC.RECONVERGENT B0 ;  /* 0x0000000000007941 */ /* 0x000fea0003800200 */
.L_x_51:
[----:B------:R-:W-:-:S04]  /*0810*/  IMAD.MOV.U32 R5, RZ, RZ, 0x0 ;  /* 0x00000000ff057424 */ /* 0x000fc800078e00ff */
[----:B0-----:R-:W-:Y:S05]  /*0820*/  RET.REL.NODEC R4 `(_Z15initArray__SinfIfEvPT_i) ;  /* 0xfffffff404f47950 */ /* 0x001fea0003c3ffff */
.L_x_63:
        /* <DEDUP_REMOVED lines=13> */
.L_x_102:


//--------------------- .text._Z13initArraySinfIfEvPT_i --------------------------
	.section	.text._Z13initArraySinfIfEvPT_i,"ax",@progbits
	.align	128
        .global         _Z13initArraySinfIfEvPT_i
        .type           _Z13initArraySinfIfEvPT_i,@function
        .size           _Z13initArraySinfIfEvPT_i,(.L_x_103 - _Z13initArraySinfIfEvPT_i)
        .other          _Z13initArraySinfIfEvPT_i,@"STO_CUDA_ENTRY STV_DEFAULT"
_Z13initArraySinfIfEvPT_i:
.text._Z13initArraySinfIfEvPT_i:
        /* <DEDUP_REMOVED lines=27> */
[----:B------:R-:W-:Y:S05]  /*01b0*/  CALL.REL.NOINC `($__internal_4_$__cuda_sm3x_div_rn_noftz_f32_slowpath) ;  /* 0x0000000400647944 */ /* 0x000fea0003c00000 */
[----:B------:R-:W-:-:S07]  /*01c0*/  IMAD.MOV.U32 R5, RZ, RZ, R4 ;  /* 0x000000ffff057224 */ /* 0x000fce00078e0004 */
.L_x_65:
[----:B------:R-:W-:Y:S05]  /*01d0*/  BSYNC.RECONVERGENT B1 ;  /* 0x0000000000017941 */ /* 0x000fea0003800200 */
.L_x_64:
        /* <DEDUP_REMOVED lines=21> */
.L_x_68:
        /* <DEDUP_REMOVED lines=44> */
.L_x_67:
[----:B------:R-:W-:Y:S05]  /*05f0*/  BSYNC.RECONVERGENT B0 ;  /* 0x0000000000007941 */ /* 0x000fea0003800200 */
.L_x_66:
[----:B------:R-:W-:Y:S02]  /*0600*/  IMAD.MOV.U32 R6, RZ, RZ, 0x37cbac00 ;  /* 0x37cbac00ff067424 */ /* 0x000fe400078e00ff */
[----:B------:R-:W-:Y:S01]  /*0610*/  FMUL R5, R4, R4 ;  /* 0x0000000404057220 */ /* 0x000fe20000400000 */
[C---:B------:R-:W-:Y:S01]  /*0620*/  LOP3.LUT R7, R0.reuse, 0x1, RZ, 0xc0, !PT ;  /* 0x0000000100077812 */ /* 0x040fe200078ec0ff */
[----:B------:R-:W0:Y:S01]  /*0630*/  LDC.64 R2, c[0x0][0x380] ;  /* 0x0000e000ff027b82 */ /* 0x000e220000000a00 */
[----:B------:R-:W-:Y:S02]  /*0640*/  IMAD.MOV.U32 R8, RZ, RZ, 0x3d2aaabb ;  /* 0x3d2aaabbff087424 */ /* 0x000fe400078e00ff */
[----:B------:R-:W-:Y:S01]  /*0650*/  FFMA R6, R5, R6, -0.0013887860113754868507 ;  /* 0xbab607ed05067423 */ /* 0x000fe20000000006 */
[----:B------:R-:W-:Y:S01]  /*0660*/  ISETP.NE.U32.AND P0, PT, R7, 0x1, PT ;  /* 0x000000010700780c */ /* 0x000fe20003f05070 */
[----:B------:R-:W-:Y:S01]  /*0670*/  IMAD.MOV.U32 R7, RZ, RZ, 0x3effffff ;  /* 0x3effffffff077424 */ /* 0x000fe200078e00ff */
[----:B------:R-:W-:-:S02]  /*0680*/  LOP3.LUT P1, RZ, R0, 0x2, RZ, 0xc0, !PT ;  /* 0x0000000200ff7812 */ /* 0x000fc4000782c0ff */
[----:B------:R-:W-:Y:S02]  /*0690*/  FSEL R6, R6, -0.00019574658654164522886, !P0 ;  /* 0xb94d415306067808 */ /* 0x000fe40004000000 */
[----:B------:R-:W-:Y:S02]  /*06a0*/  FSEL R8, R8, 0.0083327032625675201416, !P0 ;  /* 0x3c0885e408087808 */ /* 0x000fe40004000000 */
[----:B------:R-:W-:Y:S02]  /*06b0*/  FSEL R7, -R7, -0.16666662693023681641, !P0 ;  /* 0xbe2aaaa807077808 */ /* 0x000fe40004000100 */
[----:B------:R-:W-:Y:S01]  /*06c0*/  FSEL R0, R4, 1, P0 ;  /* 0x3f80000004007808 */ /* 0x000fe20000000000 */
[----:B------:R-:W-:-:S04]  /*06d0*/  FFMA R6, R5, R6, R8 ;  /* 0x0000000605067223 */ /* 0x000fc80000000008 */
[C---:B------:R-:W-:Y:S01]  /*06e0*/  FFMA R6, R5.reuse, R6, R7 ;  /* 0x0000000605067223 */ /* 0x040fe20000000007 */
[----:B------:R-:W-:-:S04]  /*06f0*/  FFMA R5, R5, R0, RZ ;  /* 0x0000000005057223 */ /* 0x000fc800000000ff */
[----:B------:R-:W-:Y:S01]  /*0700*/  FFMA R5, R5, R6, R0 ;  /* 0x0000000605057223 */ /* 0x000fe20000000000 */
[----:B0-----:R-:W-:-:S04]  /*0710*/  IMAD.WIDE R2, R9, 0x4, R2 ;  /* 0x0000000409027825 */ /* 0x001fc800078e0202 */
[----:B------:R-:W-:-:S05]  /*0720*/  @P1 FADD R5, RZ, -R5 ;  /* 0x80000005ff051221 */ /* 0x000fca0000000000 */
[----:B------:R-:W-:Y:S01]  /*0730*/  STG.E desc[UR6][R2.64], R5 ;  /* 0x0000000502007986 */ /* 0x000fe2000c101906 */
[----:B------:R-:W-:Y:S05]  /*0740*/  EXIT ;  /* 0x000000000000794d */ /* 0x000fea0003800000 */
        .weak           $__internal_4_$__cuda_sm3x_div_rn_noftz_f32_slowpath
        .type           $__internal_4_$__cuda_sm3x_div_rn_noftz_f32_slowpath,@function
        .size           $__internal_4_$__cuda_sm3x_div_rn_noftz_f32_slowpath,(.L_x_103 - $__internal_4_$__cuda_sm3x_div_rn_noftz_f32_slowpath)
$__internal_4_$__cuda_sm3x_div_rn_noftz_f32_slowpath:
        /* <DEDUP_REMOVED lines=28> */
.L_x_71:
[----:B------:R-:W-:Y:S05]  /*0910*/  BSYNC.RELIABLE B2 ;  /* 0x0000000000027941 */ /* 0x000fea0003800100 */
.L_x_70:
        /* <DEDUP_REMOVED lines=50> */
.L_x_78:
[----:B------:R-:W-:-:S04]  /*0c40*/  LOP3.LUT R4, R4, 0x80000000, RZ, 0xc0, !PT ;  /* 0x8000000004047812 */ /* 0x000fc800078ec0ff */
[----:B------:R-:W-:Y:S01]  /*0c50*/  LOP3.LUT R4, R4, 0x7f800000, RZ, 0xfc, !PT ;  /* 0x7f80000004047812 */ /* 0x000fe200078efcff */
[----:B------:R-:W-:Y:S06]  /*0c60*/  BRA `(.L_x_79) ;  /* 0x0000000000047947 */ /* 0x000fec0003800000 */
.L_x_77:
[----:B------:R-:W-:-:S07]  /*0c70*/  IMAD R4, R5, 0x800000, R4 ;  /* 0x0080000005047824 */ /* 0x000fce00078e0204 */
.L_x_79:
[----:B------:R-:W-:Y:S05]  /*0c80*/  BSYNC.RECONVERGENT B2 ;  /* 0x0000000000027941 */ /* 0x000fea0003800200 */
.L_x_76:
[----:B------:R-:W-:Y:S05]  /*0c90*/  BRA `(.L_x_80) ;  /* 0x0000000000207947 */ /* 0x000fea0003800000 */
.L_x_75:
[----:B------:R-:W-:-:S04]  /*0ca0*/  LOP3.LUT R4, R5, 0x80000000, R4, 0x48, !PT ;  /* 0x8000000005047812 */ /* 0x000fc800078e4804 */
[----:B------:R-:W-:Y:S01]  /*0cb0*/  LOP3.LUT R4, R4, 0x7f800000, RZ, 0xfc, !PT ;  /* 0x7f80000004047812 */ /* 0x000fe200078efcff */
[----:B------:R-:W-:Y:S06]  /*0cc0*/  BRA `(.L_x_80) ;  /* 0x0000000000147947 */ /* 0x000fec0003800000 */
.L_x_74:
[----:B------:R-:W-:Y:S01]  /*0cd0*/  LOP3.LUT R4, R5, 0x80000000, R4, 0x48, !PT ;  /* 0x8000000005047812 */ /* 0x000fe200078e4804 */
[----:B------:R-:W-:Y:S06]  /*0ce0*/  BRA `(.L_x_80) ;  /* 0x00000000000c7947 */ /* 0x000fec0003800000 */
.L_x_73:
[----:B------:R-:W0:Y:S01]  /*0cf0*/  MUFU.RSQ R4, -QNAN ;  /* 0xffc0000000047908 */ /* 0x000e220000001400 */
[----:B------:R-:W-:Y:S05]  /*0d00*/  BRA `(.L_x_80) ;  /* 0x0000000000047947 */ /* 0x000fea0003800000 */
.L_x_72:
[----:B------:R-:W-:-:S07]  /*0d10*/  FADD.FTZ R4, R0, 180 ;  /* 0x4334000000047421 */ /* 0x000fce0000010000 */
.L_x_80:
[----:B------:R-:W-:Y:S05]  /*0d20*/  BSYNC.RECONVERGENT B0 ;  /* 0x0000000000007941 */ /* 0x000fea0003800200 */
.L_x_69:
[----:B------:R-:W-:-:S04]  /*0d30*/  IMAD.MOV.U32 R3, RZ, RZ, 0x0 ;  /* 0x00000000ff037424 */ /* 0x000fc800078e00ff */
[----:B0-----:R-:W-:Y:S05]  /*0d40*/  RET.REL.NODEC R2 `(_Z13initArraySinfIfEvPT_i) ;  /* 0xfffffff002ac7950 */ /* 0x001fea0003c3ffff */
.L_x_81:
        /* <DEDUP_REMOVED lines=11> */
.L_x_103:


//--------------------- .text._Z12initArraySinIfEvPT_i --------------------------
	.section	.text._Z12initArraySinIfEvPT_i,"ax",@progbits
	.align	128
        .global         _Z12initArraySinIfEvPT_i
        .type           _Z12initArraySinIfEvPT_i,@function
        .size           _Z12initArraySinIfEvPT_i,(.L_x_105 - _Z12initArraySinIfEvPT_i)
        .other          _Z12initArraySinIfEvPT_i,@"STO_CUDA_ENTRY STV_DEFAULT"
_Z12initArraySinIfEvPT_i:
.text._Z12initArraySinIfEvPT_i:
        /* <DEDUP_REMOVED lines=35> */
[----:B------:R-:W-:Y:S05]  /*0230*/  CALL.REL.NOINC `($__internal_5_$__cuda_sm20_div_rn_f64_full) ;  /* 0x0000000000fc7944 */ /* 0x000fea0003c00000 */
[----:B------:R-:W-:Y:S02]  /*0240*/  IMAD.MOV.U32 R2, RZ, RZ, R8 ;  /* 0x000000ffff027224 */ /* 0x000fe400078e0008 */
[----:B------:R-:W-:-:S07]  /*0250*/  IMAD.MOV.U32 R3, RZ, RZ, R9 ;  /* 0x000000ffff037224 */ /* 0x000fce00078e0009 */
.L_x_83:
[----:B------:R-:W-:Y:S05]  /*0260*/  BSYNC.RECONVERGENT B0 ;  /* 0x0000000000007941 */ /* 0x000fea0003800200 */
.L_x_82:
        /* <DEDUP_REMOVED lines=24> */
[----:B0-----:R-:W-:Y:S05]  /*03f0*/  CALL.REL.NOINC `($_Z12initArraySinIfEvPT_i$__internal_trig_reduction_slowpathd) ;  /* 0x0000000400c87944 */ /* 0x001fea0003c00000 */
.L_x_85:
[----:B0-----:R-:W-:Y:S05]  /*0400*/  BSYNC.RECONVERGENT B0 ;  /* 0x0000000000007941 */ /* 0x001fea0003800200 */
.L_x_84:
        /* <DEDUP_REMOVED lines=30> */
[----:B------:R-:W-:-:S04]  /*05f0*/  FSEL R2, R4, R2, !P0 ;  /* 0x0000000204027208 */ /* 0x000fc80004000000 */
[----:B------:R-:W0:Y:S02]  /*0600*/  F2F.F32.F64 R3, R2 ;  /* 0x0000000200037310 */ /* 0x000e240000301000 */
[----:B0-----:R-:W-:Y:S01]  /*0610*/  STG.E desc[UR4][R16.64], R3 ;  /* 0x0000000310007986 */ /* 0x001fe2000c101904 */
[----:B------:R-:W-:Y:S05]  /*0620*/  EXIT ;  /* 0x000000000000794d */ /* 0x000fea0003800000 */
        .weak           $__internal_5_$__cuda_sm20_div_rn_f64_full
        .type           $__internal_5_$__cuda_sm20_div_rn_f64_full,@function
        .size           $__internal_5_$__cuda_sm20_div_rn_f64_full,($_Z12initArraySinIfEvPT_i$__internal_trig_reduction_slowpathd - $__internal_5_$__cuda_sm20_div_rn_f64_full)
$__internal_5_$__cuda_sm20_div_rn_f64_full:
        /* <DEDUP_REMOVED lines=58> */
.L_x_87:
        /* <DEDUP_REMOVED lines=15> */
.L_x_89:
[----:B------:R-:W-:Y:S01]  /*0ac0*/  LOP3.LUT R9, R5, 0x80000, RZ, 0xfc, !PT ;  /* 0x0008000005097812 */ /* 0x000fe200078efcff */
[----:B------:R-:W-:-:S07]  /*0ad0*/  IMAD.MOV.U32 R8, RZ, RZ, R4 ;  /* 0x000000ffff087224 */ /* 0x000fce00078e0004 */
.L_x_88:
[----:B------:R-:W-:Y:S05]  /*0ae0*/  BSYNC.RECONVERGENT B1 ;  /* 0x0000000000017941 */ /* 0x000fea0003800200 */
.L_x_86:
[----:B------:R-:W-:Y:S02]  /*0af0*/  IMAD.MOV.U32 R2, RZ, RZ, R0 ;  /* 0x000000ffff027224 */ /* 0x000fe400078e0000 */
[----:B------:R-:W-:-:S04]  /*0b00*/  IMAD.MOV.U32 R3, RZ, RZ, 0x0 ;  /* 0x00000000ff037424 */ /* 0x000fc800078e00ff */
[----:B------:R-:W-:Y:S05]  /*0b10*/  RET.REL.NODEC R2 `(_Z12initArraySinIfEvPT_i) ;  /* 0xfffffff402387950 */ /* 0x000fea0003c3ffff */
        .type           $_Z12initArraySinIfEvPT_i$__internal_trig_reduction_slowpathd,@function
        .size           $_Z12initArraySinIfEvPT_i$__internal_trig_reduction_slowpathd,(.L_x_105 - $_Z12initArraySinIfEvPT_i$__internal_trig_reduction_slowpathd)
$_Z12initArraySinIfEvPT_i$__internal_trig_reduction_slowpathd:
        /* <DEDUP_REMOVED lines=25> */
.L_x_94:
        /* <DEDUP_REMOVED lines=28> */
.L_x_93:
[----:B------:R-:W-:-:S07]  /*0e70*/  IMAD.MOV.U32 R21, RZ, RZ, R7 ;  /* 0x000000ffff157224 */ /* 0x000fce00078e0007 */
.L_x_92:
[----:B------:R-:W-:Y:S05]  /*0e80*/  BSYNC.RECONVERGENT B1 ;  /* 0x0000000000017941 */ /* 0x000fea0003800200 */
.L_x_91:
        /* <DEDUP_REMOVED lines=60> */
.L_x_96:
[----:B------:R-:W-:Y:S05]  /*1250*/  BSYNC.RECONVERGENT B1 ;  /* 0x0000000000017941 */ /* 0x000fea0003800200 */
.L_x_95:
        /* <DEDUP_REMOVED lines=36> */
.L_x_90:
[----:B------:R-:W-:Y:S02]  /*14a0*/  IMAD.MOV.U32 R18, RZ, RZ, R11 ;  /* 0x000000ffff127224 */ /* 0x000fe400078e000b */
[----:B------:R-:W-:Y:S02]  /*14b0*/  IMAD.MOV.U32 R11, RZ, RZ, 0x0 ;  /* 0x00000000ff0b7424 */ /* 0x000fe400078e00ff */
[----:B------:R-:W-:Y:S02]  /*14c0*/  IMAD.MOV.U32 R0, RZ, RZ, R4 ;  /* 0x000000ffff007224 */ /* 0x000fe400078e0004 */
[----:B------:R-:W-:Y:S01]  /*14d0*/  IMAD.MOV.U32 R19, RZ, RZ, R12 ;  /* 0x000000ffff137224 */ /* 0x000fe200078e000c */
[----:B------:R-:W-:Y:S06]  /*14e0*/  RET.REL.NODEC R10 `(_Z12initArraySinIfEvPT_i) ;  /* 0xffffffe80ac47950 */ /* 0x000fec0003c3ffff */
.L_x_97:
        /* <DEDUP_REMOVED lines=9> */
.L_x_105:


//--------------------- .nv.global.init           --------------------------
	.section	.nv.global.init,"aw",@progbits
	.align	16
.nv.global.init:
	.type		__cudart_sin_cos_coeffs,@object
	.size		__cudart_sin_cos_coeffs,(__cudart_i2opi_d - __cudart_sin_cos_coeffs)
__cudart_sin_cos_coeffs:
        /*0000*/ 	.byte	0x46, 0xd2, 0xb0, 0x2c, 0xf1, 0xe5, 0x5a, 0xbe, 0x92, 0xe3, 0xac, 0x69, 0xe3, 0x1d, 0xc7, 0x3e
        /*0010*/ 	.byte	0xa1, 0x62, 0xdb, 0x19, 0xa0, 0x01, 0x2a, 0xbf, 0x18, 0x08, 0x11, 0x11, 0x11, 0x11, 0x81, 0x3f
        /*0020*/ 	.byte	0x54, 0x55, 0x55, 0x55, 0x55, 0x55, 0xc5, 0xbf, 0x00, 0x00, 0x00, 0x00, 0x00, 0x00, 0x00, 0x00
        /*0030*/ 	.byte	0x00, 0x00, 0x00, 0x00, 0x00, 0x00, 0x00, 0x00, 0x64, 0x81, 0xfd, 0x20, 0x83, 0xff, 0xa8, 0xbd
        /*0040*/ 	.byte	0x28, 0x85, 0xef, 0xc1, 0xa7, 0xee, 0x21, 0x3e, 0xd9, 0xe6, 0x06, 0x8e, 0x4f, 0x7e, 0x92, 0xbe
        /*0050*/ 	.byte	0xe9, 0xbc, 0xdd, 0x19, 0xa0, 0x01, 0xfa, 0x3e, 0x47, 0x5d, 0xc1, 0x16, 0x6c, 0xc1, 0x56, 0xbf
        /*0060*/ 	.byte	0x51, 0x55, 0x55, 0x55, 0x55, 0x55, 0xa5, 0x3f, 0x00, 0x00, 0x00, 0x00, 0x00, 0x00, 0xe0, 0xbf
        /*0070*/ 	.byte	0x00, 0x00, 0x00, 0x00, 0x00, 0x00, 0xf0, 0x3f, 0x00, 0x00, 0x00, 0x00, 0x00, 0x00, 0x00, 0x00
	.type		__cudart_i2opi_d,@object
	.size		__cudart_i2opi_d,(__cudart_i2opi_f - __cudart_i2opi_d)
__cudart_i2opi_d:
        /* <DEDUP_REMOVED lines=9> */
	.type		__cudart_i2opi_f,@object
	.size		__cudart_i2opi_f,(.L_0 - __cudart_i2opi_f)
__cudart_i2opi_f:
        /*0110*/ 	.byte	0x41, 0x90, 0x43, 0x3c, 0x99, 0x95, 0x62, 0xdb, 0xc0, 0xdd, 0x34, 0xf5, 0xd1, 0x57, 0x27, 0xfc
        /*0120*/ 	.byte	0x29, 0x15, 0x44, 0x4e, 0x6e, 0x83, 0xf9, 0xa2
.L_0:


//--------------------- .nv.shared.reserved.0     --------------------------
	.section	.nv.shared.reserved.0,"aw",@nobits
	.weak		__nv_reservedSMEM_offset_0_alias
	.size		__nv_reservedSMEM_offset_0_alias, 0, 64
	.other		__nv_reservedSMEM_offset_0_alias,@"STO_CUDA_RESERVED_SHARED STV_DEFAULT"
__nv_reservedSMEM_offset_0_alias:
	.zero		0
	.zero		64


//--------------------- .nv.constant0._Z15initArray__SinfIdEvPT_i --------------------------
	.section	.nv.constant0._Z15initArray__SinfIdEvPT_i,"a",@progbits
	.sectionflags	@""
	.align	4
.nv.constant0._Z15initArray__SinfIdEvPT_i:
	.zero		908


//--------------------- .nv.constant0._Z13initArraySinfIdEvPT_i --------------------------
	.section	.nv.constant0._Z13initArraySinfIdEvPT_i,"a",@progbits
	.sectionflags	@""
	.align	4
.nv.constant0._Z13initArraySinfIdEvPT_i:
	.zero		908


//--------------------- .nv.constant0._Z12initArraySinIdEvPT_i --------------------------
	.section	.nv.constant0._Z12initArraySinIdEvPT_i,"a",@progbits
	.sectionflags	@""
	.align	4
.nv.constant0._Z12initArraySinIdEvPT_i:
	.zero		908


//--------------------- .nv.constant0._Z15initArray__SinfIfEvPT_i --------------------------
	.section	.nv.constant0._Z15initArray__SinfIfEvPT_i,"a",@progbits
	.sectionflags	@""
	.align	4
.nv.constant0._Z15initArray__SinfIfEvPT_i:
	.zero		908


//--------------------- .nv.constant0._Z13initArraySinfIfEvPT_i --------------------------
	.section	.nv.constant0._Z13initArraySinfIfEvPT_i,"a",@progbits
	.sectionflags	@""
	.align	4
.nv.constant0._Z13initArraySinfIfEvPT_i:
	.zero		908


//--------------------- .nv.constant0._Z12initArraySinIfEvPT_i --------------------------
	.section	.nv.constant0._Z12initArraySinIfEvPT_i,"a",@progbits
	.sectionflags	@""
	.align	4
.nv.constant0._Z12initArraySinIfEvPT_i:
	.zero		908


//--------------------- SYMBOLS --------------------------

	.type		.nv.reservedSmem.offset0,@object
	.size		.nv.reservedSmem.offset0,0x4
